def attn_fwd(
    Q,
    K,
    V,
    Out,
    Lse,
    sm_scale,
    stride_qz,
    stride_qh,
    stride_qm,
    stride_qk,
    stride_kz,
    stride_kh,
    stride_kn,
    stride_kk,
    stride_vz,
    stride_vh,
    stride_vn,
    stride_vk,
    stride_oz,
    stride_oh,
    stride_om,
    stride_ok,
    seqlen_q,
    seqlen_k,
    BLOCK_M: tl.constexpr,
    BLOCK_N: tl.constexpr,
    HEAD_DIM: tl.constexpr,
    CAUSAL: tl.constexpr,
):
    start_m = tl.program_id(0)
    off_hz = tl.program_id(1)
    q_off = off_hz * stride_qh
    k_off = off_hz * stride_kh
    v_off = off_hz * stride_vh
    offs_m = start_m * BLOCK_M + tl.arange(0, BLOCK_M)
    offs_d = tl.arange(0, HEAD_DIM)
    offs_n = tl.arange(0, BLOCK_N)
    q_ptrs = Q + q_off + offs_m[:, None] * stride_qm + offs_d[None, :] * stride_qk
    k_ptrs = K + k_off + offs_d[:, None] * stride_kk + offs_n[None, :] * stride_kn
    v_ptrs = V + v_off + offs_n[:, None] * stride_vn + offs_d[None, :] * stride_vk
    m_i = tl.full([BLOCK_M], float("-inf"), dtype=tl.float32)
    l_i = tl.zeros([BLOCK_M], dtype=tl.float32) + 1.0
    acc = tl.zeros([BLOCK_M, HEAD_DIM], dtype=tl.float32)
    q = tl.load(q_ptrs)
    acc, l_i, m_i = _attn_fwd_inner(
        acc,
        l_i,
        m_i,
        q,
        k_ptrs,
        v_ptrs,
        sm_scale,
        stride_kn,
        stride_vn,
        start_m,
        seqlen_k,
        BLOCK_M,
        BLOCK_N,
        HEAD_DIM,
        CAUSAL,
    )
    acc = acc / l_i[:, None]
    lse = m_i + tl.math.log2(l_i) / 1.4426950408889634
    o_ptrs = (
        Out
        + off_hz * stride_oh
        + offs_m[:, None] * stride_om
        + offs_d[None, :] * stride_ok
    )
    tl.store(o_ptrs, acc.to(Out.dtype.element_ty))
    tl.store(Lse + off_hz * seqlen_q + offs_m, lse)

# config = {"BLOCK_M": 128, "BLOCK_N": 16, "HEAD_DIM": 64, "arch": "sm_80", "causal": true, "dtype": "fp16", "num_stages": 2, "num_warps": 8}
# arch = sm_80


// ===== COMPILED SASS (sm_80) =====

	.target	sm_80

	.elftype	@"ET_EXEC"


//--------------------- .note.nv.tkinfo           --------------------------
	.section	.note.nv.tkinfo,"",@"SHT_NOTE"
	.sectionflags	@"SHF_NOTE_NV_TKINFO"
	.tkinfo
        /*0018*/ 	.word	0x00000002
        /*0030*/ 	.string	""
        /*0030*/ 	.string	"ptxas"
        /*0030*/ 	.string	"Cuda compilation tools, release 13.0, V13.0.88"
        /*0030*/ 	.string	"Build cuda_13.0.r13.0/compiler.36424714_0"
        /*0030*/ 	.string	"-v  -suppress-debug-info  -lineinfo  -arch sm_80 "



//--------------------- .note.nv.cuinfo           --------------------------
	.section	.note.nv.cuinfo,"",@"SHT_NOTE"
	.sectionflags	@"SHF_NOTE_NV_CUINFO"
        /*0018*/ 	.short	0x0002
        /*001a*/ 	.short	0x0050
        /*001c*/ 	.short	0x0082
	.zero		2


//--------------------- .nv.info                  --------------------------
	.section	.nv.info,"",@"SHT_CUDA_INFO"
	.align	4


	//----- nvinfo : EIATTR_REGCOUNT
	.align		4
        /*0000*/ 	.byte	0x04, 0x2f
        /*0002*/ 	.short	(.L_2 - .L_1)
	.align		4
.L_1:
        /*0004*/ 	.word	index@(attn_fwd)
        /*0008*/ 	.word	0x00000063


	//----- nvinfo : EIATTR_FRAME_SIZE
	.align		4
.L_2:
        /*000c*/ 	.byte	0x04, 0x11
        /*000e*/ 	.short	(.L_4 - .L_3)
	.align		4
.L_3:
        /*0010*/ 	.word	index@(attn_fwd)
        /*0014*/ 	.word	0x00000000


	//----- nvinfo : EIATTR_MIN_STACK_SIZE
	.align		4
.L_4:
        /*0018*/ 	.byte	0x04, 0x12
        /*001a*/ 	.short	(.L_6 - .L_5)
	.align		4
.L_5:
        /*001c*/ 	.word	index@(attn_fwd)
        /*0020*/ 	.word	0x00000000
.L_6:


//--------------------- .nv.info.attn_fwd         --------------------------
	.section	.nv.info.attn_fwd,"",@"SHT_CUDA_INFO"
	.sectionflags	@""
	.align	4


	//----- nvinfo : EIATTR_CUDA_API_VERSION
	.align		4
        /*0000*/ 	.byte	0x04, 0x37
        /*0002*/ 	.short	(.L_8 - .L_7)
.L_7:
        /*0004*/ 	.word	0x00000082


	//----- nvinfo : EIATTR_SW2861232_WAR
	.align		4
.L_8:
        /*0008*/ 	.byte	0x01, 0x35
	.zero		2


	//----- nvinfo : EIATTR_PARAM_CBANK
	.align		4
        /*000c*/ 	.byte	0x04, 0x0a
        /*000e*/ 	.short	(.L_10 - .L_9)
	.align		4
.L_9:
        /*0010*/ 	.word	index@(.nv.constant0.attn_fwd)
        /*0014*/ 	.short	0x0160
        /*0016*/ 	.short	0x0088


	//----- nvinfo : EIATTR_CBANK_PARAM_SIZE
	.align		4
.L_10:
        /*0018*/ 	.byte	0x03, 0x19
        /*001a*/ 	.short	0x0088


	//----- nvinfo : EIATTR_KPARAM_INFO
	.align		4
        /*001c*/ 	.byte	0x04, 0x17
        /*001e*/ 	.short	(.L_12 - .L_11)
.L_11:
        /*0020*/ 	.word	0x00000000
        /*0024*/ 	.short	0x0019
        /*0026*/ 	.short	0x0080
        /*0028*/ 	.byte	0x00, 0xf4, 0x21, 0x00


	//----- nvinfo : EIATTR_KPARAM_INFO
	.align		4
.L_12:
        /*002c*/ 	.byte	0x04, 0x17
        /*002e*/ 	.short	(.L_14 - .L_13)
.L_13:
        /*0030*/ 	.word	0x00000000
        /*0034*/ 	.short	0x0018
        /*0036*/ 	.short	0x0078
        /*0038*/ 	.byte	0x00, 0xf4, 0x21, 0x00


	//----- nvinfo : EIATTR_KPARAM_INFO
	.align		4
.L_14:
        /*003c*/ 	.byte	0x04, 0x17
        /*003e*/ 	.short	(.L_16 - .L_15)
.L_15:
        /*0040*/ 	.word	0x00000000
        /*0044*/ 	.short	0x0017
        /*0046*/ 	.short	0x0070
        /*0048*/ 	.byte	0x00, 0xf0, 0x11, 0x00


	//----- nvinfo : EIATTR_KPARAM_INFO
	.align		4
.L_16:
        /*004c*/ 	.byte	0x04, 0x17
        /*004e*/ 	.short	(.L_18 - .L_17)
.L_17:
        /*0050*/ 	.word	0x00000000
        /*0054*/ 	.short	0x0016
        /*0056*/ 	.short	0x006c
        /*0058*/ 	.byte	0x00, 0xf0, 0x11, 0x00


	//----- nvinfo : EIATTR_KPARAM_INFO
	.align		4
.L_18:
        /*005c*/ 	.byte	0x04, 0x17
        /*005e*/ 	.short	(.L_20 - .L_19)
.L_19:
        /*0060*/ 	.word	0x00000000
        /*0064*/ 	.short	0x0015
        /*0066*/ 	.short	0x0068
        /*0068*/ 	.byte	0x00, 0xf0, 0x11, 0x00


	//----- nvinfo : EIATTR_KPARAM_INFO
	.align		4
.L_20:
        /*006c*/ 	.byte	0x04, 0x17
        /*006e*/ 	.short	(.L_22 - .L_21)
.L_21:
        /*0070*/ 	.word	0x00000000
        /*0074*/ 	.short	0x0014
        /*0076*/ 	.short	0x0064
        /*0078*/ 	.byte	0x00, 0xf0, 0x11, 0x00


	//----- nvinfo : EIATTR_KPARAM_INFO
	.align		4
.L_22:
        /*007c*/ 	.byte	0x04, 0x17
        /*007e*/ 	.short	(.L_24 - .L_23)
.L_23:
        /*0080*/ 	.word	0x00000000
        /*0084*/ 	.short	0x0013
        /*0086*/ 	.short	0x0060
        /*0088*/ 	.byte	0x00, 0xf0, 0x11, 0x00


	//----- nvinfo : EIATTR_KPARAM_INFO
	.align		4
.L_24:
        /*008c*/ 	.byte	0x04, 0x17
        /*008e*/ 	.short	(.L_26 - .L_25)
.L_25:
        /*0090*/ 	.word	0x00000000
        /*0094*/ 	.short	0x0012
        /*0096*/ 	.short	0x005c
        /*0098*/ 	.byte	0x00, 0xf0, 0x11, 0x00


	//----- nvinfo : EIATTR_KPARAM_INFO
	.align		4
.L_26:
        /*009c*/ 	.byte	0x04, 0x17
        /*009e*/ 	.short	(.L_28 - .L_27)
.L_27:
        /*00a0*/ 	.word	0x00000000
        /*00a4*/ 	.short	0x0011
        /*00a6*/ 	.short	0x0058
        /*00a8*/ 	.byte	0x00, 0xf0, 0x11, 0x00


	//----- nvinfo : EIATTR_KPARAM_INFO
	.align		4
.L_28:
        /*00ac*/ 	.byte	0x04, 0x17
        /*00ae*/ 	.short	(.L_30 - .L_29)
.L_29:
        /*00b0*/ 	.word	0x00000000
        /*00b4*/ 	.short	0x0010
        /*00b6*/ 	.short	0x0054
        /*00b8*/ 	.byte	0x00, 0xf0, 0x11, 0x00


	//----- nvinfo : EIATTR_KPARAM_INFO
	.align		4
.L_30:
        /*00bc*/ 	.byte	0x04, 0x17
        /*00be*/ 	.short	(.L_32 - .L_31)
.L_31:
        /*00c0*/ 	.word	0x00000000
        /*00c4*/ 	.short	0x000f
        /*00c6*/ 	.short	0x0050
        /*00c8*/ 	.byte	0x00, 0xf0, 0x11, 0x00


	//----- nvinfo : EIATTR_KPARAM_INFO
	.align		4
.L_32:
        /*00cc*/ 	.byte	0x04, 0x17
        /*00ce*/ 	.short	(.L_34 - .L_33)
.L_33:
        /*00d0*/ 	.word	0x00000000
        /*00d4*/ 	.short	0x000e
        /*00d6*/ 	.short	0x004c
        /*00d8*/ 	.byte	0x00, 0xf0, 0x11, 0x00


	//----- nvinfo : EIATTR_KPARAM_INFO
	.align		4
.L_34:
        /*00dc*/ 	.byte	0x04, 0x17
        /*00de*/ 	.short	(.L_36 - .L_35)
.L_35:
        /*00e0*/ 	.word	0x00000000
        /*00e4*/ 	.short	0x000d
        /*00e6*/ 	.short	0x0048
        /*00e8*/ 	.byte	0x00, 0xf0, 0x11, 0x00


	//----- nvinfo : EIATTR_KPARAM_INFO
	.align		4
.L_36:
        /*00ec*/ 	.byte	0x04, 0x17
        /*00ee*/ 	.short	(.L_38 - .L_37)
.L_37:
        /*00f0*/ 	.word	0x00000000
        /*00f4*/ 	.short	0x000c
        /*00f6*/ 	.short	0x0044
        /*00f8*/ 	.byte	0x00, 0xf0, 0x11, 0x00


	//----- nvinfo : EIATTR_KPARAM_INFO
	.align		4
.L_38:
        /*00fc*/ 	.byte	0x04, 0x17
        /*00fe*/ 	.short	(.L_40 - .L_39)
.L_39:
        /*0100*/ 	.word	0x00000000
        /*0104*/ 	.short	0x000b
        /*0106*/ 	.short	0x0040
        /*0108*/ 	.byte	0x00, 0xf0, 0x11, 0x00


	//----- nvinfo : EIATTR_KPARAM_INFO
	.align		4
.L_40:
        /*010c*/ 	.byte	0x04, 0x17
        /*010e*/ 	.short	(.L_42 - .L_41)
.L_41:
        /*0110*/ 	.word	0x00000000
        /*0114*/ 	.short	0x000a
        /*0116*/ 	.short	0x003c
        /*0118*/ 	.byte	0x00, 0xf0, 0x11, 0x00


	//----- nvinfo : EIATTR_KPARAM_INFO
	.align		4
.L_42:
        /*011c*/ 	.byte	0x04, 0x17
        /*011e*/ 	.short	(.L_44 - .L_43)
.L_43:
        /*0120*/ 	.word	0x00000000
        /*0124*/ 	.short	0x0009
        /*0126*/ 	.short	0x0038
        /*0128*/ 	.byte	0x00, 0xf0, 0x11, 0x00


	//----- nvinfo : EIATTR_KPARAM_INFO
	.align		4
.L_44:
        /*012c*/ 	.byte	0x04, 0x17
        /*012e*/ 	.short	(.L_46 - .L_45)
.L_45:
        /*0130*/ 	.word	0x00000000
        /*0134*/ 	.short	0x0008
        /*0136*/ 	.short	0x0034
        /*0138*/ 	.byte	0x00, 0xf0, 0x11, 0x00


	//----- nvinfo : EIATTR_KPARAM_INFO
	.align		4
.L_46:
        /*013c*/ 	.byte	0x04, 0x17
        /*013e*/ 	.short	(.L_48 - .L_47)
.L_47:
        /*0140*/ 	.word	0x00000000
        /*0144*/ 	.short	0x0007
        /*0146*/ 	.short	0x0030
        /*0148*/ 	.byte	0x00, 0xf0, 0x11, 0x00


	//----- nvinfo : EIATTR_KPARAM_INFO
	.align		4
.L_48:
        /*014c*/ 	.byte	0x04, 0x17
        /*014e*/ 	.short	(.L_50 - .L_49)
.L_49:
        /*0150*/ 	.word	0x00000000
        /*0154*/ 	.short	0x0006
        /*0156*/ 	.short	0x002c
        /*0158*/ 	.byte	0x00, 0xf0, 0x11, 0x00


	//----- nvinfo : EIATTR_KPARAM_INFO
	.align		4
.L_50:
        /*015c*/ 	.byte	0x04, 0x17
        /*015e*/ 	.short	(.L_52 - .L_51)
.L_51:
        /*0160*/ 	.word	0x00000000
        /*0164*/ 	.short	0x0005
        /*0166*/ 	.short	0x0028
        /*0168*/ 	.byte	0x00, 0xf0, 0x11, 0x00


	//----- nvinfo : EIATTR_KPARAM_INFO
	.align		4
.L_52:
        /*016c*/ 	.byte	0x04, 0x17
        /*016e*/ 	.short	(.L_54 - .L_53)
.L_53:
        /*0170*/ 	.word	0x00000000
        /*0174*/ 	.short	0x0004
        /*0176*/ 	.short	0x0020
        /*0178*/ 	.byte	0x00, 0xf4, 0x21, 0x00


	//----- nvinfo : EIATTR_KPARAM_INFO
	.align		4
.L_54:
        /*017c*/ 	.byte	0x04, 0x17
        /*017e*/ 	.short	(.L_56 - .L_55)
.L_55:
        /*0180*/ 	.word	0x00000000
        /*0184*/ 	.short	0x0003
        /*0186*/ 	.short	0x0018
        /*0188*/ 	.byte	0x00, 0xf4, 0x21, 0x00


	//----- nvinfo : EIATTR_KPARAM_INFO
	.align		4
.L_56:
        /*018c*/ 	.byte	0x04, 0x17
        /*018e*/ 	.short	(.L_58 - .L_57)
.L_57:
        /*0190*/ 	.word	0x00000000
        /*0194*/ 	.short	0x0002
        /*0196*/ 	.short	0x0010
        /*0198*/ 	.byte	0x00, 0xf4, 0x21, 0x00


	//----- nvinfo : EIATTR_KPARAM_INFO
	.align		4
.L_58:
        /*019c*/ 	.byte	0x04, 0x17
        /*019e*/ 	.short	(.L_60 - .L_59)
.L_59:
        /*01a0*/ 	.word	0x00000000
        /*01a4*/ 	.short	0x0001
        /*01a6*/ 	.short	0x0008
        /*01a8*/ 	.byte	0x00, 0xf4, 0x21, 0x00


	//----- nvinfo : EIATTR_KPARAM_INFO
	.align		4
.L_60:
        /*01ac*/ 	.byte	0x04, 0x17
        /*01ae*/ 	.short	(.L_62 - .L_61)
.L_61:
        /*01b0*/ 	.word	0x00000000
        /*01b4*/ 	.short	0x0000
        /*01b6*/ 	.short	0x0000
        /*01b8*/ 	.byte	0x00, 0xf4, 0x21, 0x00


	//----- nvinfo : EIATTR_MAXREG_COUNT
	.align		4
.L_62:
        /*01bc*/ 	.byte	0x03, 0x1b
        /*01be*/ 	.short	0x00ff


	//----- nvinfo : EIATTR_NUM_BARRIERS
	.align		4
        /*01c0*/ 	.byte	0x02, 0x4c
        /*01c2*/ 	.byte	0x01
	.zero		1


	//----- nvinfo : EIATTR_MERCURY_ISA_VERSION
	.align		4
        /*01c4*/ 	.byte	0x03, 0x5f
        /*01c6*/ 	.short	0x0000


	//----- nvinfo : EIATTR_COOP_GROUP_MASK_REGIDS
	.align		4
        /*01c8*/ 	.byte	0x04, 0x29
        /*01ca*/ 	.short	(.L_64 - .L_63)


	//   ....[0]....
.L_63:
        /*01cc*/ 	.word	0xffffffff


	//   ....[1]....
        /*01d0*/ 	.word	0xffffffff


	//   ....[2]....
        /*01d4*/ 	.word	0xffffffff


	//   ....[3]....
        /*01d8*/ 	.word	0xffffffff


	//   ....[4]....
        /*01dc*/ 	.word	0xffffffff


	//   ....[5]....
        /*01e0*/ 	.word	0xffffffff


	//   ....[6]....
        /*01e4*/ 	.word	0xffffffff


	//   ....[7]....
        /*01e8*/ 	.word	0xffffffff


	//----- nvinfo : EIATTR_COOP_GROUP_INSTR_OFFSETS
	.align		4
.L_64:
        /*01ec*/ 	.byte	0x04, 0x28
        /*01ee*/ 	.short	(.L_66 - .L_65)


	//   ....[0]....
.L_65:
        /*01f0*/ 	.word	0x00001930


	//   ....[1]....
        /*01f4*/ 	.word	0x00001960


	//   ....[2]....
        /*01f8*/ 	.word	0x00001980


	//   ....[3]....
        /*01fc*/ 	.word	0x000019a0


	//   ....[4]....
        /*0200*/ 	.word	0x00001ed0


	//   ....[5]....
        /*0204*/ 	.word	0x00001ee0


	//   ....[6]....
        /*0208*/ 	.word	0x00001f90


	//   ....[7]....
        /*020c*/ 	.word	0x00001fc0


	//----- nvinfo : EIATTR_EXIT_INSTR_OFFSETS
	.align		4
.L_66:
        /*0210*/ 	.byte	0x04, 0x1c
        /*0212*/ 	.short	(.L_68 - .L_67)


	//   ....[0]....
.L_67:
        /*0214*/ 	.word	0x00003850


	//   ....[1]....
        /*0218*/ 	.word	0x000038f0


	//----- nvinfo : EIATTR_REQNTID
	.align		4
.L_68:
        /*021c*/ 	.byte	0x04, 0x10
        /*021e*/ 	.short	(.L_70 - .L_69)
.L_69:
        /*0220*/ 	.word	0x00000100
        /*0224*/ 	.word	0x00000001
        /*0228*/ 	.word	0x00000001
.L_70:


//--------------------- .nv.callgraph             --------------------------
	.section	.nv.callgraph,"",@"SHT_CUDA_CALLGRAPH"
	.align	4
	.sectionentsize	8
	.align		4
        /*0000*/ 	.word	0x00000000
	.align		4
        /*0004*/ 	.word	0xffffffff
	.align		4
        /*0008*/ 	.word	0x00000000
	.align		4
        /*000c*/ 	.word	0xfffffffe
	.align		4
        /*0010*/ 	.word	0x00000000
	.align		4
        /*0014*/ 	.word	0xfffffffd
	.align		4
        /*0018*/ 	.word	0x00000000
	.align		4
        /*001c*/ 	.word	0xfffffffc


//--------------------- .nv.rel.action            --------------------------
	.section	.nv.rel.action,"",@"SHT_CUDA_RELOCINFO"
	.align	8
	.sectionentsize	8
        /*0000*/ 	.byte	0x73, 0x00, 0x00, 0x00, 0x00, 0x00, 0x00, 0x00, 0x00, 0x00, 0x00, 0x11, 0x25, 0x00, 0x05, 0x36


//--------------------- .nv.constant4             --------------------------
	.section	.nv.constant4,"a",@progbits
	.align	8
	.align		8
.nv.constant4:
        /*0000*/ 	.dword	_$_str


//--------------------- .nv.constant0.attn_fwd    --------------------------
	.section	.nv.constant0.attn_fwd,"a",@progbits
	.sectionflags	@""
	.align	4
.nv.constant0.attn_fwd:
	.zero		488


//--------------------- .text.attn_fwd            --------------------------
	.section	.text.attn_fwd,"ax",@progbits
	.sectioninfo	@"SHI_REGISTERS=99"
	.align	128
        .global         attn_fwd
        .type           attn_fwd,@function
        .size           attn_fwd,(.L_x_3 - attn_fwd)
        .other          attn_fwd,@"STO_CUDA_ENTRY STV_DEFAULT"
attn_fwd:
.text.attn_fwd:
[----:B------:R-:W-:Y:S02]  /*0000*/  IMAD.MOV.U32 R1, RZ, RZ, c[0x0][0x28] ;  /* 0x00000a00ff017624 */ /* 0x000fe400078e00ff */
[----:B------:R-:W0:Y:S01]  /*0010*/  S2R R5, SR_CTAID.X ;  /* 0x0000000000057919 */ /* 0x000e220000002500 */
[----:B------:R-:W-:Y:S01]  /*0020*/  IMAD.MOV.U32 R8, RZ, RZ, c[0x0][0x198] ;  /* 0x00006600ff087624 */ /* 0x000fe200078e00ff */
[----:B------:R-:W-:Y:S02]  /*0030*/  ULDC.64 UR6, c[0x0][0x118] ;  /* 0x0000460000067ab9 */ /* 0x000fe40000000a00 */
[----:B------:R-:W1:Y:S04]  /*0040*/  S2R R0, SR_TID.X ;  /* 0x0000000000007919 */ /* 0x000e680000002100 */
[----:B------:R-:W2:Y:S01]  /*0050*/  S2R R2, SR_CTAID.Y ;  /* 0x0000000000027919 */ /* 0x000ea20000002600 */
[----:B0-----:R-:W-:Y:S01]  /*0060*/  IMAD.SHL.U32 R5, R5, 0x80, RZ ;  /* 0x0000008005057824 */ /* 0x001fe200078e00ff */
[----:B-1----:R-:W-:-:S04]  /*0070*/  SHF.R.U32.HI R3, RZ, 0x7, R0 ;  /* 0x00000007ff037819 */ /* 0x002fc80000011600 */
[----:B------:R-:W-:Y:S01]  /*0080*/  LOP3.LUT R73, R5, 0x7f, R0, 0xf8, !PT ;  /* 0x0000007f05497812 */ /* 0x000fe200078ef800 */
[----:B--2---:R-:W-:Y:S01]  /*0090*/  IMAD R4, R2, c[0x0][0x190], RZ ;  /* 0x0000640002047a24 */ /* 0x004fe200078e02ff */
[----:B------:R-:W-:-:S03]  /*00a0*/  SGXT.U32 R3, R3, 0x1 ;  /* 0x000000010303781a */ /* 0x000fc60000000000 */
[----:B------:R-:W-:Y:S01]  /*00b0*/  IMAD R7, R73, c[0x0][0x194], RZ ;  /* 0x0000650049077a24 */ /* 0x000fe200078e02ff */
[C---:B------:R-:W-:Y:S01]  /*00c0*/  SHF.L.U32 R6, R4.reuse, 0x1, RZ ;  /* 0x0000000104067819 */ /* 0x040fe200000006ff */
[----:B------:R-:W-:Y:S02]  /*00d0*/  IMAD R11, R3, c[0x0][0x198], RZ ;  /* 0x00006600030b7a24 */ /* 0x000fe400078e02ff */
[----:B------:R-:W-:Y:S02]  /*00e0*/  IMAD.SHL.U32 R9, R7, 0x2, RZ ;  /* 0x0000000207097824 */ /* 0x000fe400078e00ff */
[----:B------:R-:W-:-:S03]  /*00f0*/  IMAD.HI R4, R4, 0x2, RZ ;  /* 0x0000000204047827 */ /* 0x000fc600078e02ff */
[----:B------:R-:W-:Y:S01]  /*0100*/  IADD3 R6, P0, P1, R9, c[0x0][0x160], R6 ;  /* 0x0000580009067a10 */ /* 0x000fe2000791e006 */
[----:B------:R-:W-:-:S04]  /*0110*/  IMAD.HI R7, R7, 0x2, RZ ;  /* 0x0000000207077827 */ /* 0x000fc800078e02ff */
[C---:B------:R-:W-:Y:S01]  /*0120*/  IMAD R9, R8.reuse, 0x2, R11 ;  /* 0x0000000208097824 */ /* 0x040fe200078e020b */
[----:B------:R-:W-:Y:S02]  /*0130*/  IADD3.X R4, R7, c[0x0][0x164], R4, P0, P1 ;  /* 0x0000590007047a10 */ /* 0x000fe400007e2404 */
[-C--:B------:R-:W-:Y:S01]  /*0140*/  LEA R12, P0, R11, R6.reuse, 0x1 ;  /* 0x000000060b0c7211 */ /* 0x080fe200078008ff */
[C---:B------:R-:W-:Y:S01]  /*0150*/  IMAD R17, R8.reuse, 0x2, R9 ;  /* 0x0000000208117824 */ /* 0x040fe200078e0209 */
[----:B------:R-:W-:Y:S02]  /*0160*/  LEA R14, P1, R9, R6, 0x1 ;  /* 0x00000006090e7211 */ /* 0x000fe400078208ff */
[-C--:B------:R-:W-:Y:S02]  /*0170*/  LEA.HI.X.SX32 R13, R11, R4.reuse, 0x1, P0 ;  /* 0x000000040b0d7211 */ /* 0x080fe400000f0eff */
[C---:B------:R-:W-:Y:S02]  /*0180*/  LEA R11, R8.reuse, R17, 0x1 ;  /* 0x00000011080b7211 */ /* 0x040fe400078e08ff */
[----:B------:R-:W-:Y:S01]  /*0190*/  LEA.HI.X.SX32 R15, R9, R4, 0x1, P1 ;  /* 0x00000004090f7211 */ /* 0x000fe200008f0eff */
[----:B------:R0:W2:Y:S01]  /*01a0*/  LDG.E.U16 R7, [R12.64] ;  /* 0x000000060c077981 */ /* 0x0000a2000c1e1500 */
[----:B------:R-:W-:Y:S01]  /*01b0*/  LEA R16, P0, R17, R6, 0x1 ;  /* 0x0000000611107211 */ /* 0x000fe200078008ff */
[----:B------:R-:W-:-:S02]  /*01c0*/  IMAD R21, R8, 0x2, R11 ;  /* 0x0000000208157824 */ /* 0x000fc400078e020b */
[----:B------:R1:W3:Y:S02]  /*01d0*/  LDG.E.U16 R9, [R14.64] ;  /* 0x000000060e097981 */ /* 0x0002e4000c1e1500 */
[----:B------:R-:W-:-:S04]  /*01e0*/  IMAD R23, R8, 0x2, R21 ;  /* 0x0000000208177824 */ /* 0x000fc800078e0215 */
[C---:B0-----:R-:W-:Y:S01]  /*01f0*/  IMAD R13, R8.reuse, 0x2, R23 ;  /* 0x00000002080d7824 */ /* 0x041fe200078e0217 */
[----:B------:R-:W-:Y:S02]  /*0200*/  LEA.HI.X.SX32 R17, R17, R4, 0x1, P0 ;  /* 0x0000000411117211 */ /* 0x000fe400000f0eff */
[-C--:B------:R-:W-:Y:S02]  /*0210*/  LEA R18, P0, R11, R6.reuse, 0x1 ;  /* 0x000000060b127211 */ /* 0x080fe400078008ff */
[C---:B-1----:R-:W-:Y:S01]  /*0220*/  LEA R15, R8.reuse, R13, 0x1 ;  /* 0x0000000d080f7211 */ /* 0x042fe200078e08ff */
[----:B------:R0:W4:Y:S01]  /*0230*/  LDG.E.U16 R10, [R16.64] ;  /* 0x00000006100a7981 */ /* 0x000122000c1e1500 */
[----:B------:R-:W-:Y:S02]  /*0240*/  LEA R20, P1, R21, R6, 0x1 ;  /* 0x0000000615147211 */ /* 0x000fe400078208ff */
[-C--:B------:R-:W-:Y:S01]  /*0250*/  LEA.HI.X.SX32 R19, R11, R4.reuse, 0x1, P0 ;  /* 0x000000040b137211 */ /* 0x080fe200000f0eff */
[----:B------:R-:W-:Y:S01]  /*0260*/  IMAD R25, R8, 0x2, R15 ;  /* 0x0000000208197824 */ /* 0x000fe200078e020f */
[----:B------:R-:W-:-:S02]  /*0270*/  LEA.HI.X.SX32 R21, R21, R4, 0x1, P1 ;  /* 0x0000000415157211 */ /* 0x000fc400008f0eff */
[C---:B------:R-:W-:Y:S01]  /*0280*/  LEA R22, P0, R23.reuse, R6, 0x1 ;  /* 0x0000000617167211 */ /* 0x040fe200078008ff */
[C---:B------:R-:W-:Y:S01]  /*0290*/  IMAD R27, R8.reuse, 0x2, R25 ;  /* 0x00000002081b7824 */ /* 0x040fe200078e0219 */
[----:B------:R1:W5:Y:S02]  /*02a0*/  LDG.E.U16 R11, [R18.64] ;  /* 0x00000006120b7981 */ /* 0x000364000c1e1500 */
[----:B------:R-:W-:Y:S02]  /*02b0*/  LEA.HI.X.SX32 R23, R23, R4, 0x1, P0 ;  /* 0x0000000417177211 */ /* 0x000fe400000f0eff */
[-C--:B------:R-:W-:Y:S01]  /*02c0*/  LEA R12, P0, R13, R6.reuse, 0x1 ;  /* 0x000000060d0c7211 */ /* 0x080fe200078008ff */
[----:B------:R1:W3:Y:S01]  /*02d0*/  LDG.E.U16 R26, [R20.64] ;  /* 0x00000006141a7981 */ /* 0x0002e2000c1e1500 */
[----:B0-----:R-:W-:Y:S02]  /*02e0*/  LEA R16, P1, R25, R6, 0x1 ;  /* 0x0000000619107211 */ /* 0x001fe400078208ff */
[----:B------:R-:W-:Y:S01]  /*02f0*/  LEA.HI.X.SX32 R13, R13, R4, 0x1, P0 ;  /* 0x000000040d0d7211 */ /* 0x000fe200000f0eff */
[----:B------:R0:W4:Y:S01]  /*0300*/  LDG.E.U16 R28, [R22.64] ;  /* 0x00000006161c7981 */ /* 0x000122000c1e1500 */
[----:B------:R-:W-:Y:S01]  /*0310*/  LEA R14, P0, R15, R6, 0x1 ;  /* 0x000000060f0e7211 */ /* 0x000fe200078008ff */
[----:B-1----:R-:W-:-:S03]  /*0320*/  IMAD R21, R8, 0x2, R27 ;  /* 0x0000000208157824 */ /* 0x002fc600078e021b */
[----:B------:R-:W-:Y:S01]  /*0330*/  LEA.HI.X.SX32 R15, R15, R4, 0x1, P0 ;  /* 0x000000040f0f7211 */ /* 0x000fe200000f0eff */
[----:B------:R1:W4:Y:S01]  /*0340*/  LDG.E.U16 R30, [R12.64] ;  /* 0x000000060c1e7981 */ /* 0x000322000c1e1500 */
[----:B0-----:R-:W-:-:S03]  /*0350*/  LEA R23, R8, R21, 0x1 ;  /* 0x0000001508177211 */ /* 0x001fc600078e08ff */
[----:B------:R0:W4:Y:S01]  /*0360*/  LDG.E.U16 R32, [R14.64] ;  /* 0x000000060e207981 */ /* 0x000122000c1e1500 */
[----:B------:R-:W-:Y:S02]  /*0370*/  LEA.HI.X.SX32 R17, R25, R4, 0x1, P1 ;  /* 0x0000000419117211 */ /* 0x000fe400008f0eff */
[C---:B------:R-:W-:Y:S01]  /*0380*/  LEA R18, P0, R27.reuse, R6, 0x1 ;  /* 0x000000061b127211 */ /* 0x040fe200078008ff */
[C---:B------:R-:W-:Y:S02]  /*0390*/  IMAD R25, R8.reuse, 0x2, R23 ;  /* 0x0000000208197824 */ /* 0x040fe400078e0217 */
[----:B------:R0:W4:Y:S01]  /*03a0*/  LDG.E.U16 R34, [R16.64] ;  /* 0x0000000610227981 */ /* 0x000122000c1e1500 */
[----:B------:R-:W-:Y:S01]  /*03b0*/  LEA.HI.X.SX32 R19, R27, R4, 0x1, P0 ;  /* 0x000000041b137211 */ /* 0x000fe200000f0eff */
[C---:B------:R-:W-:Y:S01]  /*03c0*/  IMAD R27, R8.reuse, 0x2, R25 ;  /* 0x00000002081b7824 */ /* 0x040fe200078e0219 */
[-C--:B------:R-:W-:Y:S02]  /*03d0*/  LEA R20, P0, R21, R6.reuse, 0x1 ;  /* 0x0000000615147211 */ /* 0x080fe400078008ff */
[----:B------:R-:W-:Y:S01]  /*03e0*/  LEA R22, P1, R25, R6, 0x1 ;  /* 0x0000000619167211 */ /* 0x000fe200078208ff */
[----:B------:R1:W5:Y:S01]  /*03f0*/  LDG.E.U16 R35, [R18.64] ;  /* 0x0000000612237981 */ /* 0x000362000c1e1500 */
[----:B------:R-:W-:Y:S01]  /*0400*/  LEA.HI.X.SX32 R21, R21, R4, 0x1, P0 ;  /* 0x0000000415157211 */ /* 0x000fe200000f0eff */
[----:B0-----:R-:W-:Y:S01]  /*0410*/  IMAD R17, R8, 0x2, R27 ;  /* 0x0000000208117824 */ /* 0x001fe200078e021b */
[----:B-1----:R-:W-:-:S03]  /*0420*/  LEA R12, P0, R23, R6, 0x1 ;  /* 0x00000006170c7211 */ /* 0x002fc600078008ff */
[----:B------:R0:W5:Y:S01]  /*0430*/  LDG.E.U16 R36, [R20.64] ;  /* 0x0000000614247981 */ /* 0x000162000c1e1500 */
[C---:B------:R-:W-:Y:S02]  /*0440*/  LEA R19, R8.reuse, R17, 0x1 ;  /* 0x0000001108137211 */ /* 0x040fe400078e08ff */
[-C--:B------:R-:W-:Y:S02]  /*0450*/  LEA.HI.X.SX32 R13, R23, R4.reuse, 0x1, P0 ;  /* 0x00000004170d7211 */ /* 0x080fe400000f0eff */
[----:B------:R-:W-:Y:S01]  /*0460*/  LEA.HI.X.SX32 R23, R25, R4, 0x1, P1 ;  /* 0x0000000419177211 */ /* 0x000fe200008f0eff */
[C---:B------:R-:W-:Y:S01]  /*0470*/  IMAD R25, R8.reuse, 0x2, R19 ;  /* 0x0000000208197824 */ /* 0x040fe200078e0213 */
[C---:B------:R-:W-:Y:S01]  /*0480*/  LEA R14, P0, R27.reuse, R6, 0x1 ;  /* 0x000000061b0e7211 */ /* 0x040fe200078008ff */
[----:B------:R1:W5:Y:S03]  /*0490*/  LDG.E.U16 R37, [R12.64] ;  /* 0x000000060c257981 */ /* 0x000366000c1e1500 */
[----:B------:R-:W-:Y:S01]  /*04a0*/  LEA.HI.X.SX32 R15, R27, R4, 0x1, P0 ;  /* 0x000000041b0f7211 */ /* 0x000fe200000f0eff */
[C---:B------:R-:W-:Y:S01]  /*04b0*/  IMAD R27, R8.reuse, 0x2, R25 ;  /* 0x00000002081b7824 */ /* 0x040fe200078e0219 */
[C---:B------:R-:W-:Y:S01]  /*04c0*/  LEA R16, P0, R17.reuse, R6, 0x1 ;  /* 0x0000000611107211 */ /* 0x040fe200078008ff */
[----:B------:R0:W5:Y:S02]  /*04d0*/  LDG.E.U16 R38, [R22.64] ;  /* 0x0000000616267981 */ /* 0x000164000c1e1500 */
[C---:B------:R-:W-:Y:S01]  /*04e0*/  IMAD R29, R8.reuse, 0x2, R27 ;  /* 0x00000002081d7824 */ /* 0x040fe200078e021b */
[----:B------:R-:W-:Y:S01]  /*04f0*/  LEA.HI.X.SX32 R17, R17, R4, 0x1, P0 ;  /* 0x0000000411117211 */ /* 0x000fe200000f0eff */
[----:B------:R1:W5:Y:S03]  /*0500*/  LDG.E.U16 R39, [R14.64] ;  /* 0x000000060e277981 */ /* 0x000366000c1e1500 */
[----:B------:R-:W-:Y:S01]  /*0510*/  LEA R31, R8, R29, 0x1 ;  /* 0x0000001d081f7211 */ /* 0x000fe200078e08ff */
[----:B------:R1:W5:Y:S01]  /*0520*/  LDG.E.U16 R40, [R16.64] ;  /* 0x0000000610287981 */ /* 0x000362000c1e1500 */
[----:B------:R-:W-:-:S02]  /*0530*/  LEA R18, P0, R19, R6, 0x1 ;  /* 0x0000000613127211 */ /* 0x000fc400078008ff */
[----:B0-----:R-:W-:Y:S01]  /*0540*/  LEA R20, P1, R25, R6, 0x1 ;  /* 0x0000000619147211 */ /* 0x001fe200078208ff */
[C---:B------:R-:W-:Y:S01]  /*0550*/  IMAD R23, R8.reuse, 0x2, R31 ;  /* 0x0000000208177824 */ /* 0x040fe200078e021f */
[-C--:B------:R-:W-:Y:S02]  /*0560*/  LEA.HI.X.SX32 R19, R19, R4.reuse, 0x1, P0 ;  /* 0x0000000413137211 */ /* 0x080fe400000f0eff */
[----:B------:R-:W-:Y:S01]  /*0570*/  LEA.HI.X.SX32 R21, R25, R4, 0x1, P1 ;  /* 0x0000000419157211 */ /* 0x000fe200008f0eff */
[C---:B------:R-:W-:Y:S01]  /*0580*/  IMAD R25, R8.reuse, 0x2, R23 ;  /* 0x0000000208197824 */ /* 0x040fe200078e0217 */
[C---:B-1----:R-:W-:Y:S01]  /*0590*/  LEA R12, P0, R27.reuse, R6, 0x1 ;  /* 0x000000061b0c7211 */ /* 0x042fe200078008ff */
[----:B------:R0:W5:Y:S03]  /*05a0*/  LDG.E.U16 R41, [R18.64] ;  /* 0x0000000612297981 */ /* 0x000166000c1e1500 */
[----:B------:R-:W-:Y:S01]  /*05b0*/  LEA.HI.X.SX32 R13, R27, R4, 0x1, P0 ;  /* 0x000000041b0d7211 */ /* 0x000fe200000f0eff */
[C---:B------:R-:W-:Y:S01]  /*05c0*/  IMAD R27, R8.reuse, 0x2, R25 ;  /* 0x00000002081b7824 */ /* 0x040fe200078e0219 */
[C---:B------:R-:W-:Y:S01]  /*05d0*/  LEA R14, P0, R29.reuse, R6, 0x1 ;  /* 0x000000061d0e7211 */ /* 0x040fe200078008ff */
[----:B------:R1:W5:Y:S03]  /*05e0*/  LDG.E.U16 R42, [R20.64] ;  /* 0x00000006142a7981 */ /* 0x000366000c1e1500 */
[----:B------:R-:W-:Y:S01]  /*05f0*/  LEA.HI.X.SX32 R15, R29, R4, 0x1, P0 ;  /* 0x000000041d0f7211 */ /* 0x000fe200000f0eff */
[----:B------:R0:W5:Y:S01]  /*0600*/  LDG.E.U16 R43, [R12.64] ;  /* 0x000000060c2b7981 */ /* 0x000162000c1e1500 */
[----:B------:R-:W-:-:S02]  /*0610*/  LEA R29, R8, R27, 0x1 ;  /* 0x0000001b081d7211 */ /* 0x000fc400078e08ff */
[C---:B------:R-:W-:Y:S01]  /*0620*/  LEA R16, P0, R25.reuse, R6, 0x1 ;  /* 0x0000000619107211 */ /* 0x040fe200078008ff */
[----:B------:R0:W5:Y:S02]  /*0630*/  LDG.E.U16 R44, [R14.64] ;  /* 0x000000060e2c7981 */ /* 0x000164000c1e1500 */
[----:B-1----:R-:W-:Y:S01]  /*0640*/  IMAD R21, R8, 0x2, R29 ;  /* 0x0000000208157824 */ /* 0x002fe200078e021d */
[----:B------:R-:W-:-:S03]  /*0650*/  LEA.HI.X.SX32 R17, R25, R4, 0x1, P0 ;  /* 0x0000000419117211 */ /* 0x000fc600000f0eff */
[C---:B------:R-:W-:Y:S01]  /*0660*/  IMAD R25, R8.reuse, 0x2, R21 ;  /* 0x0000000208197824 */ /* 0x040fe200078e0215 */
[-C--:B------:R-:W-:Y:S01]  /*0670*/  LEA R22, P1, R23, R6.reuse, 0x1 ;  /* 0x0000000617167211 */ /* 0x080fe200078208ff */
[----:B------:R1:W5:Y:S01]  /*0680*/  LDG.E.U16 R46, [R16.64] ;  /* 0x00000006102e7981 */ /* 0x000362000c1e1500 */
[----:B0-----:R-:W-:Y:S01]  /*0690*/  LEA R18, P0, R27, R6, 0x1 ;  /* 0x000000061b127211 */ /* 0x001fe200078008ff */
[C---:B------:R-:W-:Y:S01]  /*06a0*/  IMAD R13, R8.reuse, 0x2, R25 ;  /* 0x00000002080d7824 */ /* 0x040fe200078e0219 */
[-C--:B------:R-:W-:Y:S02]  /*06b0*/  LEA.HI.X.SX32 R23, R23, R4.reuse, 0x1, P1 ;  /* 0x0000000417177211 */ /* 0x080fe400008f0eff */
[----:B------:R-:W-:Y:S02]  /*06c0*/  LEA.HI.X.SX32 R19, R27, R4, 0x1, P0 ;  /* 0x000000041b137211 */ /* 0x000fe400000f0eff */
[----:B------:R-:W-:Y:S01]  /*06d0*/  LEA R27, R8, R13, 0x1 ;  /* 0x0000000d081b7211 */ /* 0x000fe200078e08ff */
[----:B------:R0:W5:Y:S01]  /*06e0*/  LDG.E.U16 R45, [R22.64] ;  /* 0x00000006162d7981 */ /* 0x000162000c1e1500 */
[----:B------:R-:W-:-:S02]  /*06f0*/  LEA R20, P1, R21, R6, 0x1 ;  /* 0x0000000615147211 */ /* 0x000fc400078208ff */
[----:B------:R-:W-:Y:S01]  /*0700*/  LEA R14, P0, R25, R6, 0x1 ;  /* 0x00000006190e7211 */ /* 0x000fe200078008ff */
[----:B------:R1:W5:Y:S01]  /*0710*/  LDG.E.U16 R47, [R18.64] ;  /* 0x00000006122f7981 */ /* 0x000362000c1e1500 */
[-C--:B------:R-:W-:Y:S01]  /*0720*/  LEA.HI.X.SX32 R21, R21, R4.reuse, 0x1, P1 ;  /* 0x0000000415157211 */ /* 0x080fe200008f0eff */
[----:B0-----:R-:W-:Y:S01]  /*0730*/  IMAD R23, R8, 0x2, R27 ;  /* 0x0000000208177824 */ /* 0x001fe200078e021b */
[----:B------:R-:W-:-:S03]  /*0740*/  LEA.HI.X.SX32 R15, R25, R4, 0x1, P0 ;  /* 0x00000004190f7211 */ /* 0x000fc600000f0eff */
[----:B------:R0:W5:Y:S01]  /*0750*/  LDG.E.U16 R48, [R20.64] ;  /* 0x0000000614307981 */ /* 0x000162000c1e1500 */
[-C--:B------:R-:W-:Y:S02]  /*0760*/  LEA R22, P0, R13, R6.reuse, 0x1 ;  /* 0x000000060d167211 */ /* 0x080fe400078008ff */
[C---:B------:R-:W-:Y:S01]  /*0770*/  LEA R24, P1, R23.reuse, R6, 0x1 ;  /* 0x0000000617187211 */ /* 0x040fe200078208ff */
[C---:B------:R-:W-:Y:S01]  /*0780*/  IMAD R33, R8.reuse, 0x2, R23 ;  /* 0x0000000208217824 */ /* 0x040fe200078e0217 */
[----:B------:R0:W5:Y:S02]  /*0790*/  LDG.E.U16 R49, [R14.64] ;  /* 0x000000060e317981 */ /* 0x000164000c1e1500 */
[-C--:B------:R-:W-:Y:S02]  /*07a0*/  LEA.HI.X.SX32 R25, R23, R4.reuse, 0x1, P1 ;  /* 0x0000000417197211 */ /* 0x080fe400008f0eff */
[----:B------:R-:W-:Y:S01]  /*07b0*/  LEA.HI.X.SX32 R23, R13, R4, 0x1, P0 ;  /* 0x000000040d177211 */ /* 0x000fe200000f0eff */
[----:B------:R-:W-:Y:S01]  /*07c0*/  IMAD R13, R8, 0x2, R33 ;  /* 0x00000002080d7824 */ /* 0x000fe200078e0221 */
[C---:B-1----:R-:W-:Y:S01]  /*07d0*/  LEA R18, P0, R33.reuse, R6, 0x1 ;  /* 0x0000000621127211 */ /* 0x042fe200078008ff */
[----:B------:R1:W5:Y:S03]  /*07e0*/  LDG.E.U16 R50, [R24.64] ;  /* 0x0000000618327981 */ /* 0x000366000c1e1500 */
[----:B------:R-:W-:Y:S01]  /*07f0*/  LEA.HI.X.SX32 R19, R33, R4, 0x1, P0 ;  /* 0x0000000421137211 */ /* 0x000fe200000f0eff */
[----:B------:R-:W5:Y:S01]  /*0800*/  LDG.E.U16 R22, [R22.64] ;  /* 0x0000000616167981 */ /* 0x000f62000c1e1500 */
[----:B0-----:R-:W-:-:S02]  /*0810*/  LEA R20, P1, R13, R6, 0x1 ;  /* 0x000000060d147211 */ /* 0x001fc400078208ff */
[----:B------:R-:W-:Y:S01]  /*0820*/  LEA R12, P0, R31, R6, 0x1 ;  /* 0x000000061f0c7211 */ /* 0x000fe200078008ff */
[----:B------:R0:W5:Y:S01]  /*0830*/  LDG.E.U16 R18, [R18.64] ;  /* 0x0000000612127981 */ /* 0x000162000c1e1500 */
[----:B------:R-:W-:Y:S02]  /*0840*/  LEA R33, R8, R13, 0x1 ;  /* 0x0000000d08217211 */ /* 0x000fe400078e08ff */
[-C--:B------:R-:W-:Y:S02]  /*0850*/  LEA.HI.X.SX32 R21, R13, R4.reuse, 0x1, P1 ;  /* 0x000000040d157211 */ /* 0x080fe400008f0eff */
[----:B------:R-:W-:Y:S02]  /*0860*/  LEA.HI.X.SX32 R13, R31, R4, 0x1, P0 ;  /* 0x000000041f0d7211 */ /* 0x000fe400000f0eff */
[-C--:B------:R-:W-:Y:S01]  /*0870*/  LEA R14, P0, R29, R6.reuse, 0x1 ;  /* 0x000000061d0e7211 */ /* 0x080fe200078008ff */
[----:B------:R-:W5:Y:S01]  /*0880*/  LDG.E.U16 R20, [R20.64] ;  /* 0x0000000614147981 */ /* 0x000f62000c1e1500 */
[----:B------:R-:W-:-:S02]  /*0890*/  LEA R16, P1, R27, R6, 0x1 ;  /* 0x000000061b107211 */ /* 0x000fc400078208ff */
[----:B------:R-:W-:Y:S01]  /*08a0*/  LEA.HI.X.SX32 R15, R29, R4, 0x1, P0 ;  /* 0x000000041d0f7211 */ /* 0x000fe200000f0eff */
[----:B------:R0:W5:Y:S01]  /*08b0*/  LDG.E.U16 R12, [R12.64] ;  /* 0x000000060c0c7981 */ /* 0x000162000c1e1500 */
[----:B-1----:R-:W-:Y:S02]  /*08c0*/  LEA R24, P0, R33, R6, 0x1 ;  /* 0x0000000621187211 */ /* 0x002fe400078008ff */
[-C--:B------:R-:W-:Y:S01]  /*08d0*/  LEA.HI.X.SX32 R17, R27, R4.reuse, 0x1, P1 ;  /* 0x000000041b117211 */ /* 0x080fe200008f0eff */
[----:B------:R-:W5:Y:S01]  /*08e0*/  LDG.E.U16 R14, [R14.64] ;  /* 0x000000060e0e7981 */ /* 0x000f62000c1e1500 */
[----:B------:R-:W-:-:S03]  /*08f0*/  LEA.HI.X.SX32 R25, R33, R4, 0x1, P0 ;  /* 0x0000000421197211 */ /* 0x000fc600000f0eff */
[----:B------:R-:W5:Y:S04]  /*0900*/  LDG.E.U16 R16, [R16.64] ;  /* 0x0000000610107981 */ /* 0x000f68000c1e1500 */
[----:B------:R-:W5:Y:S01]  /*0910*/  LDG.E.U16 R24, [R24.64] ;  /* 0x0000000618187981 */ /* 0x000f62000c1e1500 */
[----:B------:R-:W-:Y:S02]  /*0920*/  LOP3.LUT R4, R0, 0x7f, RZ, 0xc0, !PT ;  /* 0x0000007f00047812 */ /* 0x000fe400078ec0ff */
[----:B------:R-:W-:-:S03]  /*0930*/  SHF.R.S32.HI R6, RZ, 0x7, R0 ;  /* 0x00000007ff067819 */ /* 0x000fc60000011400 */
[----:B0-----:R-:W-:Y:S01]  /*0940*/  IMAD.SHL.U32 R19, R4, 0x2, RZ ;  /* 0x0000000204137824 */ /* 0x001fe200078e00ff */
[----:B------:R-:W-:-:S04]  /*0950*/  SGXT R6, R6, 0x1 ;  /* 0x000000010606781a */ /* 0x000fc80000000200 */
[----:B------:R-:W-:Y:S02]  /*0960*/  LOP3.LUT R19, R19, 0x110, R6, 0x78, !PT ;  /* 0x0000011013137812 */ /* 0x000fe400078e7806 */
[----:B------:R-:W-:-:S04]  /*0970*/  IADD3 R6, R5, 0x80, RZ ;  /* 0x0000008005067810 */ /* 0x000fc80007ffe0ff */
[----:B------:R-:W-:Y:S02]  /*0980*/  ISETP.GE.AND P0, PT, R6, 0x1, PT ;  /* 0x000000010600780c */ /* 0x000fe40003f06270 */
[C---:B------:R-:W-:Y:S02]  /*0990*/  LOP3.LUT R4, R19.reuse, 0x20, RZ, 0x3c, !PT ;  /* 0x0000002013047812 */ /* 0x040fe400078e3cff */
[----:B------:R-:W-:Y:S02]  /*09a0*/  LOP3.LUT R13, R19, 0x40, RZ, 0x3c, !PT ;  /* 0x00000040130d7812 */ /* 0x000fe400078e3cff */
[C---:B------:R-:W-:Y:S01]  /*09b0*/  LOP3.LUT R72, R0.reuse, 0x3, RZ, 0xc0, !PT ;  /* 0x0000000300487812 */ /* 0x040fe200078ec0ff */
[----:B------:R-:W-:Y:S01]  /*09c0*/  IMAD.MOV.U32 R64, RZ, RZ, -0x800000 ;  /* 0xff800000ff407424 */ /* 0x000fe200078e00ff */
[----:B------:R-:W-:Y:S01]  /*09d0*/  CS2R R56, SRZ ;  /* 0x0000000000387805 */ /* 0x000fe2000001ff00 */
[----:B------:R-:W-:Y:S01]  /*09e0*/  IMAD.MOV.U32 R65, RZ, RZ, -0x800000 ;  /* 0xff800000ff417424 */ /* 0x000fe200078e00ff */
[----:B------:R-:W-:Y:S01]  /*09f0*/  CS2R R58, SRZ ;  /* 0x00000000003a7805 */ /* 0x000fe2000001ff00 */
[----:B------:R-:W-:Y:S01]  /*0a00*/  CS2R R52, SRZ ;  /* 0x0000000000347805 */ /* 0x000fe2000001ff00 */
[----:B------:R-:W-:Y:S01]  /*0a10*/  CS2R R54, SRZ ;  /* 0x0000000000367805 */ /* 0x000fe2000001ff00 */
[C---:B------:R-:W-:Y:S01]  /*0a20*/  LOP3.LUT R76, R0.reuse, 0xff, RZ, 0xc0, !PT ;  /* 0x000000ff004c7812 */ /* 0x040fe200078ec0ff */
[C---:B------:R-:W-:Y:S01]  /*0a30*/  IMAD.SHL.U32 R8, R0.reuse, 0x2, RZ ;  /* 0x0000000200087824 */ /* 0x040fe200078e00ff */
[----:B------:R-:W-:-:S02]  /*0a40*/  LOP3.LUT R75, R0, 0xe0, RZ, 0xc0, !PT ;  /* 0x000000e0004b7812 */ /* 0x000fc400078ec0ff */
[----:B------:R-:W-:Y:S01]  /*0a50*/  LOP3.LUT R74, R0, 0x1c, RZ, 0xc0, !PT ;  /* 0x0000001c004a7812 */ /* 0x000fe200078ec0ff */
[----:B--2---:R0:W-:Y:S02]  /*0a60*/  STS.U16 [R19], R7 ;  /* 0x0000000713007388 */ /* 0x0041e40000000400 */
[----:B0-----:R-:W-:Y:S02]  /*0a70*/  IMAD.MOV.U32 R7, RZ, RZ, 0x3f800000 ;  /* 0x3f800000ff077424 */ /* 0x001fe400078e00ff */
[----:B---3--:R-:W-:Y:S04]  /*0a80*/  STS.U16 [R19+0x800], R26 ;  /* 0x0008001a13007388 */ /* 0x008fe80000000400 */
[----:B----4-:R-:W-:Y:S04]  /*0a90*/  STS.U16 [R19+0x1000], R34 ;  /* 0x0010002213007388 */ /* 0x010fe80000000400 */
[----:B-----5:R-:W-:Y:S04]  /*0aa0*/  STS.U16 [R19+0x1800], R38 ;  /* 0x0018002613007388 */ /* 0x020fe80000000400 */
[----:B------:R-:W-:Y:S04]  /*0ab0*/  STS.U16 [R19+0x2000], R42 ;  /* 0x0020002a13007388 */ /* 0x000fe80000000400 */
[----:B------:R-:W-:Y:S04]  /*0ac0*/  STS.U16 [R19+0x2800], R45 ;  /* 0x0028002d13007388 */ /* 0x000fe80000000400 */
[----:B------:R-:W-:Y:S04]  /*0ad0*/  STS.U16 [R19+0x3000], R48 ;  /* 0x0030003013007388 */ /* 0x000fe80000000400 */
[----:B------:R-:W-:Y:S04]  /*0ae0*/  STS.U16 [R19+0x3800], R50 ;  /* 0x0038003213007388 */ /* 0x000fe80000000400 */
[----:B------:R0:W-:Y:S04]  /*0af0*/  STS.U16 [R4+0x200], R9 ;  /* 0x0002000904007388 */ /* 0x0001e80000000400 */
[----:B------:R1:W-:Y:S01]  /*0b00*/  STS.U16 [R4+0xa00], R28 ;  /* 0x000a001c04007388 */ /* 0x0003e20000000400 */
[----:B0-----:R-:W-:-:S03]  /*0b10*/  LOP3.LUT R9, R19, 0x60, RZ, 0x3c, !PT ;  /* 0x0000006013097812 */ /* 0x001fc600078e3cff */
[----:B------:R0:W-:Y:S01]  /*0b20*/  STS.U16 [R4+0x1200], R35 ;  /* 0x0012002304007388 */ /* 0x0001e20000000400 */
[----:B------:R-:W-:-:S03]  /*0b30*/  MOV R19, 0x3f800000 ;  /* 0x3f80000000137802 */ /* 0x000fc60000000f00 */
[----:B------:R2:W-:Y:S01]  /*0b40*/  STS.U16 [R4+0x1a00], R39 ;  /* 0x001a002704007388 */ /* 0x0005e20000000400 */
[----:B-1----:R-:W-:-:S03]  /*0b50*/  CS2R R28, SRZ ;  /* 0x00000000001c7805 */ /* 0x002fc6000001ff00 */
[----:B------:R1:W-:Y:S01]  /*0b60*/  STS.U16 [R4+0x2200], R43 ;  /* 0x0022002b04007388 */ /* 0x0003e20000000400 */
[----:B------:R-:W-:-:S03]  /*0b70*/  CS2R R50, SRZ ;  /* 0x0000000000327805 */ /* 0x000fc6000001ff00 */
[----:B------:R-:W-:Y:S01]  /*0b80*/  STS.U16 [R4+0x2a00], R46 ;  /* 0x002a002e04007388 */ /* 0x000fe20000000400 */
[----:B0-----:R-:W-:-:S03]  /*0b90*/  CS2R R34, SRZ ;  /* 0x0000000000227805 */ /* 0x001fc6000001ff00 */
[----:B------:R0:W-:Y:S01]  /*0ba0*/  STS.U16 [R4+0x3200], R49 ;  /* 0x0032003104007388 */ /* 0x0001e20000000400 */
[----:B--2---:R-:W-:-:S03]  /*0bb0*/  CS2R R38, SRZ ;  /* 0x0000000000267805 */ /* 0x004fc6000001ff00 */
[----:B------:R-:W-:Y:S01]  /*0bc0*/  STS.U16 [R4+0x3a00], R18 ;  /* 0x003a001204007388 */ /* 0x000fe20000000400 */
[----:B-1----:R-:W-:-:S03]  /*0bd0*/  CS2R R42, SRZ ;  /* 0x00000000002a7805 */ /* 0x002fc6000001ff00 */
[----:B------:R-:W-:Y:S01]  /*0be0*/  STS.U16 [R13+0x400], R10 ;  /* 0x0004000a0d007388 */ /* 0x000fe20000000400 */
[----:B0-----:R-:W-:-:S03]  /*0bf0*/  CS2R R48, SRZ ;  /* 0x0000000000307805 */ /* 0x001fc6000001ff00 */
[----:B------:R0:W-:Y:S04]  /*0c00*/  STS.U16 [R13+0xc00], R30 ;  /* 0x000c001e0d007388 */ /* 0x0001e80000000400 */
[----:B------:R-:W-:Y:S04]  /*0c10*/  STS.U16 [R13+0x1400], R36 ;  /* 0x001400240d007388 */ /* 0x000fe80000000400 */
[----:B------:R-:W-:Y:S01]  /*0c20*/  STS.U16 [R13+0x1c00], R40 ;  /* 0x001c00280d007388 */ /* 0x000fe20000000400 */
[----:B0-----:R-:W-:-:S03]  /*0c30*/  CS2R R30, SRZ ;  /* 0x00000000001e7805 */ /* 0x001fc6000001ff00 */
[----:B------:R0:W-:Y:S04]  /*0c40*/  STS.U16 [R13+0x2400], R44 ;  /* 0x0024002c0d007388 */ /* 0x0001e80000000400 */
[----:B------:R1:W-:Y:S04]  /*0c50*/  STS.U16 [R13+0x2c00], R47 ;  /* 0x002c002f0d007388 */ /* 0x0003e80000000400 */
[----:B------:R-:W-:Y:S01]  /*0c60*/  STS.U16 [R13+0x3400], R22 ;  /* 0x003400160d007388 */ /* 0x000fe20000000400 */
[----:B0-----:R-:W-:-:S03]  /*0c70*/  CS2R R44, SRZ ;  /* 0x00000000002c7805 */ /* 0x001fc6000001ff00 */
[----:B------:R-:W-:Y:S01]  /*0c80*/  STS.U16 [R13+0x3c00], R20 ;  /* 0x003c00140d007388 */ /* 0x000fe20000000400 */
[----:B-1----:R-:W-:-:S03]  /*0c90*/  CS2R R46, SRZ ;  /* 0x00000000002e7805 */ /* 0x002fc6000001ff00 */
[----:B------:R-:W-:Y:S04]  /*0ca0*/  STS.U16 [R9+0x600], R11 ;  /* 0x0006000b09007388 */ /* 0x000fe80000000400 */
[----:B------:R0:W-:Y:S04]  /*0cb0*/  STS.U16 [R9+0xe00], R32 ;  /* 0x000e002009007388 */ /* 0x0001e80000000400 */
[----:B------:R1:W-:Y:S04]  /*0cc0*/  STS.U16 [R9+0x1600], R37 ;  /* 0x0016002509007388 */ /* 0x0003e80000000400 */
[----:B------:R2:W-:Y:S01]  /*0cd0*/  STS.U16 [R9+0x1e00], R41 ;  /* 0x001e002909007388 */ /* 0x0005e20000000400 */
[----:B0-----:R-:W-:-:S03]  /*0ce0*/  CS2R R32, SRZ ;  /* 0x0000000000207805 */ /* 0x001fc6000001ff00 */
[----:B------:R-:W-:Y:S01]  /*0cf0*/  STS.U16 [R9+0x2600], R12 ;  /* 0x0026000c09007388 */ /* 0x000fe20000000400 */
[----:B-1----:R-:W-:-:S03]  /*0d00*/  CS2R R36, SRZ ;  /* 0x0000000000247805 */ /* 0x002fc6000001ff00 */
[----:B------:R-:W-:Y:S01]  /*0d10*/  STS.U16 [R9+0x2e00], R14 ;  /* 0x002e000e09007388 */ /* 0x000fe20000000400 */
[----:B--2---:R-:W-:-:S03]  /*0d20*/  CS2R R40, SRZ ;  /* 0x0000000000287805 */ /* 0x004fc6000001ff00 */
[----:B------:R-:W-:Y:S04]  /*0d30*/  STS.U16 [R9+0x3600], R16 ;  /* 0x0036001009007388 */ /* 0x000fe80000000400 */
[----:B------:R0:W-:Y:S02]  /*0d40*/  STS.U16 [R9+0x3e00], R24 ;  /* 0x003e001809007388 */ /* 0x0001e40000000400 */
[----:B0-----:R-:W-:Y:S01]  /*0d50*/  IMAD.SHL.U32 R9, R72, 0x20, RZ ;  /* 0x0000002048097824 */ /* 0x001fe200078e00ff */
[----:B------:R-:W-:Y:S05]  /*0d60*/  @!P0 BRA `(.L_x_0) ;  /* 0x0000135000008947 */ /* 0x000fea0003800000 */
[----:B------:R-:W-:Y:S01]  /*0d70*/  SHF.R.U32.HI R7, RZ, 0x1, R75 ;  /* 0x00000001ff077819 */ /* 0x000fe2000001164b */
[----:B------:R-:W-:Y:S01]  /*0d80*/  IMAD.MOV.U32 R23, RZ, RZ, c[0x0][0x1b8] ;  /* 0x00006e00ff177624 */ /* 0x000fe200078e00ff */
[----:B------:R-:W-:Y:S01]  /*0d90*/  LOP3.LUT R20, R0, 0x7, RZ, 0xc0, !PT ;  /* 0x0000000700147812 */ /* 0x000fe200078ec0ff */
[----:B------:R-:W-:Y:S01]  /*0da0*/  IMAD.MOV.U32 R77, RZ, RZ, -0x800000 ;  /* 0xff800000ff4d7424 */ /* 0x000fe200078e00ff */
[----:B------:R-:W-:Y:S01]  /*0db0*/  LOP3.LUT R13, R8, 0x10, RZ, 0xc0, !PT ;  /* 0x00000010080d7812 */ /* 0x000fe200078ec0ff */
[----:B------:R-:W-:Y:S01]  /*0dc0*/  CS2R R56, SRZ ;  /* 0x0000000000387805 */ /* 0x000fe2000001ff00 */
[----:B------:R-:W-:Y:S01]  /*0dd0*/  LEA.HI R10, R74, R7, RZ, 0x1e ;  /* 0x000000074a0a7211 */ /* 0x000fe200078ff0ff */
[----:B------:R-:W-:Y:S01]  /*0de0*/  IMAD R7, R20, 0x110, RZ ;  /* 0x0000011014077824 */ /* 0x000fe200078e02ff */
[----:B------:R-:W-:Y:S01]  /*0df0*/  LOP3.LUT R12, R13, 0xe0, R0, 0xf8, !PT ;  /* 0x000000e00d0c7812 */ /* 0x000fe200078ef800 */
[----:B------:R-:W-:Y:S01]  /*0e00*/  CS2R R58, SRZ ;  /* 0x00000000003a7805 */ /* 0x000fe2000001ff00 */
[----:B------:R-:W-:Y:S01]  /*0e10*/  LOP3.LUT R4, R0, 0xc0, RZ, 0xc0, !PT ;  /* 0x000000c000047812 */ /* 0x000fe200078ec0ff */
[----:B------:R-:W-:Y:S01]  /*0e20*/  IMAD.IADD R10, R5, 0x1, R10 ;  /* 0x00000001050a7824 */ /* 0x000fe200078e020a */
[----:B------:R-:W-:Y:S01]  /*0e30*/  LOP3.LUT R19, R7, R12, RZ, 0x3c, !PT ;  /* 0x0000000c07137212 */ /* 0x000fe200078e3cff */
[----:B------:R-:W-:Y:S01]  /*0e40*/  IMAD R5, R2, c[0x0][0x1b0], RZ ;  /* 0x00006c0002057a24 */ /* 0x000fe200078e02ff */
[----:B------:R-:W-:Y:S01]  /*0e50*/  SHF.L.U32 R11, R76, 0x1, RZ ;  /* 0x000000014c0b7819 */ /* 0x000fe200000006ff */
[----:B------:R-:W-:Y:S01]  /*0e60*/  CS2R R28, SRZ ;  /* 0x00000000001c7805 */ /* 0x000fe2000001ff00 */
[----:B------:R-:W-:Y:S01]  /*0e70*/  SHF.R.U32.HI R4, RZ, 0x2, R4 ;  /* 0x00000002ff047819 */ /* 0x000fe20000011604 */
[C---:B------:R-:W-:Y:S01]  /*0e80*/  IMAD.SHL.U32 R15, R5.reuse, 0x2, RZ ;  /* 0x00000002050f7824 */ /* 0x040fe200078e00ff */
[C---:B------:R-:W-:Y:S01]  /*0e90*/  LOP3.LUT R7, R0.reuse, 0x3f, RZ, 0xc0, !PT ;  /* 0x0000003f00077812 */ /* 0x040fe200078ec0ff */
[----:B------:R-:W-:Y:S01]  /*0ea0*/  IMAD.HI R5, R5, 0x2, RZ ;  /* 0x0000000205057827 */ /* 0x000fe200078e02ff */
[----:B------:R-:W-:Y:S01]  /*0eb0*/  LOP3.LUT R11, R11, R4, RZ, 0x3c, !PT ;  /* 0x000000040b0b7212 */ /* 0x000fe200078e3cff */
[----:B------:R-:W-:Y:S01]  /*0ec0*/  CS2R R30, SRZ ;  /* 0x00000000001e7805 */ /* 0x000fe2000001ff00 */
[----:B------:R-:W-:Y:S01]  /*0ed0*/  LOP3.LUT R13, R0, 0xf, RZ, 0xc0, !PT ;  /* 0x0000000f000d7812 */ /* 0x000fe200078ec0ff */
[----:B------:R-:W-:Y:S01]  /*0ee0*/  IMAD R4, R2, c[0x0][0x1a0], RZ ;  /* 0x0000680002047a24 */ /* 0x000fe200078e02ff */
[----:B------:R-:W-:Y:S01]  /*0ef0*/  LOP3.LUT R17, R0, 0x10, RZ, 0xc0, !PT ;  /* 0x0000001000117812 */ /* 0x000fe200078ec0ff */
[----:B------:R-:W-:Y:S01]  /*0f00*/  IMAD R12, R7, c[0x0][0x1a8], RZ ;  /* 0x00006a00070c7a24 */ /* 0x000fe200078e02ff */
[----:B------:R-:W-:Y:S01]  /*0f10*/  MOV R80, 0xff800000 ;  /* 0xff80000000507802 */ /* 0x000fe20000000f00 */
[----:B------:R-:W-:Y:S01]  /*0f20*/  IMAD.SHL.U32 R7, R4, 0x2, RZ ;  /* 0x0000000204077824 */ /* 0x000fe200078e00ff */
[----:B------:R-:W-:Y:S01]  /*0f30*/  SHF.L.U32 R22, R17, 0x7, RZ ;  /* 0x0000000711167819 */ /* 0x000fe200000006ff */
[----:B------:R-:W-:Y:S01]  /*0f40*/  IMAD.SHL.U32 R14, R12, 0x2, RZ ;  /* 0x000000020c0e7824 */ /* 0x000fe200078e00ff */
[----:B------:R-:W-:Y:S01]  /*0f50*/  CS2R R32, SRZ ;  /* 0x0000000000207805 */ /* 0x000fe2000001ff00 */
[----:B------:R-:W-:Y:S01]  /*0f60*/  IMAD R16, R13, c[0x0][0x1b4], RZ ;  /* 0x00006d000d107a24 */ /* 0x000fe200078e02ff */
[----:B------:R-:W-:Y:S01]  /*0f70*/  CS2R R34, SRZ ;  /* 0x0000000000227805 */ /* 0x000fe2000001ff00 */
[----:B------:R-:W-:Y:S01]  /*0f80*/  IMAD.HI R4, R4, 0x2, RZ ;  /* 0x0000000204047827 */ /* 0x000fe200078e02ff */
[----:B------:R-:W-:Y:S01]  /*0f90*/  IADD3 R88, P0, P1, R14, c[0x0][0x168], R7 ;  /* 0x00005a000e587a10 */ /* 0x000fe2000791e007 */
[----:B------:R-:W-:Y:S01]  /*0fa0*/  CS2R R36, SRZ ;  /* 0x0000000000247805 */ /* 0x000fe2000001ff00 */
[--C-:B------:R-:W-:Y:S01]  /*0fb0*/  SHF.R.S32.HI R14, RZ, 0x2, R0.reuse ;  /* 0x00000002ff0e7819 */ /* 0x100fe20000011400 */
[----:B------:R-:W-:Y:S01]  /*0fc0*/  IMAD.HI R13, R12, 0x2, RZ ;  /* 0x000000020c0d7827 */ /* 0x000fe200078e02ff */
[----:B------:R-:W-:Y:S01]  /*0fd0*/  SHF.R.U32.HI R7, RZ, 0x6, R0 ;  /* 0x00000006ff077819 */ /* 0x000fe20000011600 */
[----:B------:R-:W-:Y:S01]  /*0fe0*/  CS2R R38, SRZ ;  /* 0x0000000000267805 */ /* 0x000fe2000001ff00 */
[----:B------:R-:W-:Y:S01]  /*0ff0*/  SGXT R14, R14, 0x1 ;  /* 0x000000010e0e781a */ /* 0x000fe20000000200 */
[----:B------:R-:W-:Y:S01]  /*1000*/  IMAD.SHL.U32 R18, R16, 0x2, RZ ;  /* 0x0000000210127824 */ /* 0x000fe200078e00ff */
[----:B------:R-:W-:Y:S01]  /*1010*/  IADD3.X R21, R13, c[0x0][0x16c], R4, P0, P1 ;  /* 0x00005b000d157a10 */ /* 0x000fe200007e2404 */
[----:B------:R-:W-:Y:S01]  /*1020*/  IMAD.IADD R12, R22, 0x1, R19 ;  /* 0x00000001160c7824 */ /* 0x000fe200078e0213 */
[----:B------:R-:W-:Y:S01]  /*1030*/  SHF.R.U32.HI R4, RZ, 0x4, R0 ;  /* 0x00000004ff047819 */ /* 0x000fe20000011600 */
[----:B------:R-:W-:Y:S01]  /*1040*/  IMAD.HI R16, R16, 0x2, RZ ;  /* 0x0000000210107827 */ /* 0x000fe200078e02ff */
[----:B------:R-:W-:Y:S01]  /*1050*/  LOP3.LUT R13, R9, 0x90, R14, 0xf8, !PT ;  /* 0x00000090090d7812 */ /* 0x000fe200078ef80e */
[----:B------:R-:W-:Y:S01]  /*1060*/  CS2R R40, SRZ ;  /* 0x0000000000287805 */ /* 0x000fe2000001ff00 */
[----:B------:R-:W-:Y:S01]  /*1070*/  SGXT.U32 R4, R4, 0x4 ;  /* 0x000000040404781a */ /* 0x000fe20000000000 */
[----:B------:R-:W-:Y:S01]  /*1080*/  CS2R R42, SRZ ;  /* 0x00000000002a7805 */ /* 0x000fe2000001ff00 */
[----:B------:R-:W-:Y:S01]  /*1090*/  SGXT.U32 R7, R7, 0x2 ;  /* 0x000000020707781a */ /* 0x000fe20000000000 */
[----:B------:R-:W-:Y:S01]  /*10a0*/  CS2R R44, SRZ ;  /* 0x00000000002c7805 */ /* 0x000fe2000001ff00 */
[----:B------:R-:W-:Y:S01]  /*10b0*/  IADD3 R82, P2, P3, R18, c[0x0][0x170], R15 ;  /* 0x00005c0012527a10 */ /* 0x000fe20007b5e00f */
[----:B------:R-:W-:Y:S01]  /*10c0*/  IMAD R14, R4, c[0x0][0x1b8], RZ ;  /* 0x00006e00040e7a24 */ /* 0x000fe200078e02ff */
[----:B------:R-:W-:Y:S01]  /*10d0*/  LEA.HI R4, R0, 0x30, RZ, 0x1c ;  /* 0x0000003000047811 */ /* 0x000fe200078fe0ff */
[----:B------:R-:W-:Y:S01]  /*10e0*/  IMAD R18, R17, -0x70, R22 ;  /* 0xffffff9011127824 */ /* 0x000fe200078e0216 */
[----:B------:R-:W-:Y:S01]  /*10f0*/  MOV R22, c[0x0][0x1a4] ;  /* 0x0000690000167a02 */ /* 0x000fe20000000f00 */
[----:B------:R-:W-:Y:S01]  /*1100*/  IMAD R15, R23, 0x10, R14 ;  /* 0x00000010170f7824 */ /* 0x000fe200078e020e */
[----:B------:R-:W-:Y:S01]  /*1110*/  IADD3.X R19, R16, c[0x0][0x174], R5, P2, P3 ;  /* 0x00005d0010137a10 */ /* 0x000fe200017e6405 */
[----:B------:R-:W-:Y:S01]  /*1120*/  IMAD R7, R7, c[0x0][0x1a4], RZ ;  /* 0x0000690007077a24 */ /* 0x000fe200078e02ff */
[-C--:B------:R-:W-:Y:S01]  /*1130*/  LEA R86, P0, R14, R82.reuse, 0x1 ;  /* 0x000000520e567211 */ /* 0x080fe200078008ff */
[----:B------:R-:W-:Y:S01]  /*1140*/  IMAD R17, R4, c[0x0][0x1b8], RZ ;  /* 0x00006e0004117a24 */ /* 0x000fe200078e02ff */
[----:B------:R-:W-:Y:S01]  /*1150*/  LEA R84, P1, R15, R82, 0x1 ;  /* 0x000000520f547211 */ /* 0x000fe200078208ff */
[----:B------:R-:W-:Y:S01]  /*1160*/  IMAD R5, R22, 0x4, R7 ;  /* 0x0000000416057824 */ /* 0x000fe200078e0207 */
[-C--:B------:R-:W-:Y:S01]  /*1170*/  LEA.HI.X.SX32 R87, R14, R19.reuse, 0x1, P0 ;  /* 0x000000130e577211 */ /* 0x080fe200000f0eff */
[----:B------:R-:W-:Y:S01]  /*1180*/  IMAD R16, R23, 0x10, R15 ;  /* 0x0000001017107824 */ /* 0x000fe200078e020f */
[----:B------:R-:W-:Y:S01]  /*1190*/  LEA.HI.X.SX32 R85, R15, R19, 0x1, P1 ;  /* 0x000000130f557211 */ /* 0x000fe200008f0eff */
[----:B------:R-:W-:Y:S01]  /*11a0*/  IMAD R4, R22, 0x4, R5 ;  /* 0x0000000416047824 */ /* 0x000fe200078e0205 */
[----:B------:R-:W-:Y:S01]  /*11b0*/  LEA R92, P1, R5, R88, 0x1 ;  /* 0x00000058055c7211 */ /* 0x000fe200078208ff */
[----:B------:R-:W-:Y:S01]  /*11c0*/  IMAD R15, R20, 0x90, RZ ;  /* 0x00000090140f7824 */ /* 0x000fe200078e02ff */
[-C--:B------:R-:W-:Y:S01]  /*11d0*/  LEA R78, P3, R17, R82.reuse, 0x1 ;  /* 0x00000052114e7211 */ /* 0x080fe200078608ff */
[----:B------:R-:W-:Y:S01]  /*11e0*/  IMAD R14, R22, 0x4, R4 ;  /* 0x00000004160e7824 */ /* 0x000fe200078e0204 */
[----:B------:R-:W-:Y:S01]  /*11f0*/  LEA.HI.X.SX32 R93, R5, R21, 0x1, P1 ;  /* 0x00000015055d7211 */ /* 0x000fe200008f0eff */
[----:B------:R-:W-:Y:S01]  /*1200*/  CS2R R46, SRZ ;  /* 0x00000000002e7805 */ /* 0x000fe2000001ff00 */
[----:B------:R-:W-:Y:S01]  /*1210*/  SHF.R.S32.HI R5, RZ, 0x6, R0 ;  /* 0x00000006ff057819 */ /* 0x000fe20000011400 */
[----:B------:R-:W-:Y:S01]  /*1220*/  CS2R R48, SRZ ;  /* 0x0000000000307805 */ /* 0x000fe2000001ff00 */
[C---:B------:R-:W-:Y:S01]  /*1230*/  LEA R82, P2, R16.reuse, R82, 0x1 ;  /* 0x0000005210527211 */ /* 0x040fe200078408ff */
[----:B------:R-:W-:Y:S01]  /*1240*/  CS2R R50, SRZ ;  /* 0x0000000000327805 */ /* 0x000fe2000001ff00 */
[----:B------:R-:W-:Y:S01]  /*1250*/  SGXT R5, R5, 0x1 ;  /* 0x000000010505781a */ /* 0x000fe20000000200 */
[----:B------:R-:W-:Y:S01]  /*1260*/  CS2R R52, SRZ ;  /* 0x0000000000347805 */ /* 0x000fe2000001ff00 */
[-C--:B------:R-:W-:Y:S01]  /*1270*/  LEA.HI.X.SX32 R83, R16, R19.reuse, 0x1, P2 ;  /* 0x0000001310537211 */ /* 0x080fe200010f0eff */
[----:B------:R-:W-:Y:S01]  /*1280*/  CS2R R54, SRZ ;  /* 0x0000000000367805 */ /* 0x000fe2000001ff00 */
[----:B------:R-:W-:Y:S01]  /*1290*/  LEA.HI.X.SX32 R79, R17, R19, 0x1, P3 ;  /* 0x00000013114f7211 */ /* 0x000fe200018f0eff */
[----:B------:R-:W-:Y:S01]  /*12a0*/  IMAD.MOV.U32 R19, RZ, RZ, 0x3f800000 ;  /* 0x3f800000ff137424 */ /* 0x000fe200078e00ff */
[-C--:B------:R-:W-:Y:S01]  /*12b0*/  LEA R94, P0, R7, R88.reuse, 0x1 ;  /* 0x00000058075e7211 */ /* 0x080fe200078008ff */
[----:B------:R-:W-:Y:S01]  /*12c0*/  UMOV UR4, URZ ;  /* 0x0000003f00047c82 */ /* 0x000fe20008000000 */
[----:B------:R-:W-:Y:S01]  /*12d0*/  LEA R90, P2, R4, R88, 0x1 ;  /* 0x00000058045a7211 */ /* 0x000fe200078408ff */
[----:B------:R-:W-:Y:S01]  /*12e0*/  UMOV UR5, URZ ;  /* 0x0000003f00057c82 */ /* 0x000fe20008000000 */
[----:B------:R-:W-:-:S02]  /*12f0*/  LOP3.LUT R13, R13, 0x10, R8, 0x78, !PT ;  /* 0x000000100d0d7812 */ /* 0x000fc400078e7808 */
[----:B------:R-:W-:Y:S02]  /*1300*/  LEA R88, P3, R14, R88, 0x1 ;  /* 0x000000580e587211 */ /* 0x000fe400078608ff */
[----:B------:R-:W-:Y:S02]  /*1310*/  LOP3.LUT R5, R5, 0x90, RZ, 0xc0, !PT ;  /* 0x0000009005057812 */ /* 0x000fe400078ec0ff */
[--C-:B------:R-:W-:Y:S02]  /*1320*/  LOP3.LUT R15, R15, 0x30, R8.reuse, 0x78, !PT ;  /* 0x000000300f0f7812 */ /* 0x100fe400078e7808 */
[----:B------:R-:W-:Y:S02]  /*1330*/  IADD3 R13, R13, R18, RZ ;  /* 0x000000120d0d7210 */ /* 0x000fe40007ffe0ff */
[-C--:B------:R-:W-:Y:S02]  /*1340*/  LEA.HI.X.SX32 R95, R7, R21.reuse, 0x1, P0 ;  /* 0x00000015075f7211 */ /* 0x080fe400000f0eff */
[-C--:B------:R-:W-:Y:S01]  /*1350*/  LEA.HI.X.SX32 R91, R4, R21.reuse, 0x1, P2 ;  /* 0x00000015045b7211 */ /* 0x080fe200010f0eff */
[----:B------:R-:W-:Y:S01]  /*1360*/  IMAD.MOV.U32 R4, RZ, RZ, RZ ;  /* 0x000000ffff047224 */ /* 0x000fe200078e00ff */
[----:B------:R-:W-:Y:S01]  /*1370*/  LEA.HI.X.SX32 R89, R14, R21, 0x1, P3 ;  /* 0x000000150e597211 */ /* 0x000fe200018f0eff */
[----:B------:R-:W-:Y:S01]  /*1380*/  IMAD.MOV.U32 R14, RZ, RZ, RZ ;  /* 0x000000ffff0e7224 */ /* 0x000fe200078e00ff */
[----:B------:R-:W-:-:S02]  /*1390*/  LOP3.LUT R16, R5, 0x17e, R8, 0x78, !PT ;  /* 0x0000017e05107812 */ /* 0x000fc400078e7808 */
[----:B------:R-:W-:Y:S02]  /*13a0*/  MOV R7, 0x3f800000 ;  /* 0x3f80000000077802 */ /* 0x000fe40000000f00 */
[----:B------:R-:W-:Y:S02]  /*13b0*/  IADD3 R17, R10, 0x8, RZ ;  /* 0x000000080a117810 */ /* 0x000fe40007ffe0ff */
[----:B------:R-:W-:Y:S02]  /*13c0*/  LOP3.LUT R18, R11, 0x40, RZ, 0x3c, !PT ;  /* 0x000000400b127812 */ /* 0x000fe400078e3cff */
[----:B------:R-:W-:Y:S02]  /*13d0*/  LOP3.LUT R5, R15, 0x40, RZ, 0x3c, !PT ;  /* 0x000000400f057812 */ /* 0x000fe400078e3cff */
.L_x_1:
[----:B------:R-:W-:-:S04]  /*13e0*/  IMAD.WIDE R24, R14, 0x2, R94 ;  /* 0x000000020e187825 */ /* 0x000fc800078e025e */
[C---:B------:R-:W-:Y:S01]  /*13f0*/  IMAD.WIDE R64, R14.reuse, 0x2, R90 ;  /* 0x000000020e407825 */ /* 0x040fe200078e025a */
[----:B------:R-:W2:Y:S03]  /*1400*/  LDG.E.U16 R70, [R24.64] ;  /* 0x0000000618467981 */ /* 0x000ea6000c1e1500 */
[C---:B------:R-:W-:Y:S01]  /*1410*/  IMAD.WIDE R26, R14.reuse, 0x2, R92 ;  /* 0x000000020e1a7825 */ /* 0x040fe200078e025c */
[----:B------:R-:W3:Y:S03]  /*1420*/  LDG.E.U16 R96, [R64.64] ;  /* 0x0000000640607981 */ /* 0x000ee6000c1e1500 */
[----:B------:R-:W-:Y:S01]  /*1430*/  IMAD.WIDE R68, R14, 0x2, R88 ;  /* 0x000000020e447825 */ /* 0x000fe200078e0258 */
[----:B------:R-:W4:Y:S04]  /*1440*/  LDG.E.U16 R71, [R26.64] ;  /* 0x000000061a477981 */ /* 0x000f28000c1e1500 */
[----:B------:R-:W5:Y:S04]  /*1450*/  LDG.E.U16 R81, [R68.64] ;  /* 0x0000000644517981 */ /* 0x000f68000c1e1500 */
[----:B------:R-:W-:Y:S06]  /*1460*/  BAR.SYNC.DEFER_BLOCKING 0x0 ;  /* 0x0000000000007b1d */ /* 0x000fec0000010000 */
[----:B--2---:R-:W-:Y:S04]  /*1470*/  STS.U16 [R11+0x4000], R70 ;  /* 0x004000460b007388 */ /* 0x004fe80000000400 */
[----:B---3--:R-:W-:Y:S04]  /*1480*/  STS.U16 [R11+0x4400], R96 ;  /* 0x004400600b007388 */ /* 0x008fe80000000400 */
[----:B----4-:R-:W-:Y:S04]  /*1490*/  STS.U16 [R18+0x4200], R71 ;  /* 0x0042004712007388 */ /* 0x010fe80000000400 */
[----:B-----5:R-:W-:Y:S04]  /*14a0*/  STS.U16 [R18+0x4600], R81 ;  /* 0x0046005112007388 */ /* 0x020fe80000000400 */
[----:B------:R-:W-:Y:S06]  /*14b0*/  BAR.SYNC.DEFER_BLOCKING 0x0 ;  /* 0x0000000000007b1d */ /* 0x000fec0000010000 */
[----:B------:R-:W-:Y:S04]  /*14c0*/  LDSM.16.MT88.4 R20, [R12] ;  /* 0x000000000c14783b */ /* 0x000fe80000004200 */
[----:B------:R-:W0:Y:S04]  /*14d0*/  LDSM.16.M88.4 R60, [R15+0x4000] ;  /* 0x004000000f3c783b */ /* 0x000e280000000200 */
[----:B------:R-:W1:Y:S04]  /*14e0*/  LDSM.16.MT88.4 R64, [R12+0x1000] ;  /* 0x001000000c40783b */ /* 0x000e680000004200 */
[----:B------:R-:W-:Y:S01]  /*14f0*/  LDSM.16.MT88.4 R68, [R12+0x2000] ;  /* 0x002000000c44783b */ /* 0x000fe20000004200 */
[----:B0-----:R-:W-:Y:S11]  /*1500*/  HMMA.16816.F32 R24, R20, R60, RZ ;  /* 0x0000003c1418723c */ /* 0x001ff600000018ff */
[----:B------:R-:W-:Y:S11]  /*1510*/  @!UPT UIADD3 URZ, URZ, URZ, URZ ;  /* 0x0000003f3f3ff290 */ /* 0x000ff6000fffe03f */
[----:B------:R-:W-:Y:S02]  /*1520*/  @!UPT UIADD3 URZ, URZ, URZ, URZ ;  /* 0x0000003f3f3ff290 */ /* 0x000fe4000fffe03f */
[----:B-1----:R-:W-:Y:S01]  /*1530*/  HMMA.16816.F32 R60, R64, R62, R24 ;  /* 0x0000003e403c723c */ /* 0x002fe20000001818 */
[----:B------:R-:W0:Y:S07]  /*1540*/  LDSM.16.M88.4 R24, [R15+0x4400] ;  /* 0x004400000f18783b */ /* 0x000e2e0000000200 */
[----:B0-----:R-:W-:Y:S11]  /*1550*/  HMMA.16816.F32 R20, R20, R24, RZ ;  /* 0x000000181414723c */ /* 0x001ff600000018ff */
[----:B------:R-:W-:Y:S11]  /*1560*/  @!UPT UIADD3 URZ, URZ, URZ, URZ ;  /* 0x0000003f3f3ff290 */ /* 0x000ff6000fffe03f */
[----:B------:R-:W-:Y:S02]  /*1570*/  @!UPT UIADD3 URZ, URZ, URZ, URZ ;  /* 0x0000003f3f3ff290 */ /* 0x000fe4000fffe03f */
[----:B------:R-:W-:Y:S01]  /*1580*/  HMMA.16816.F32 R64, R64, R26, R20 ;  /* 0x0000001a4040723c */ /* 0x000fe20000001814 */
[----:B------:R-:W0:Y:S04]  /*1590*/  LDSM.16.M88.4 R20, [R5+0x4000] ;  /* 0x004000000514783b */ /* 0x000e280000000200 */
[----:B------:R-:W1:Y:S03]  /*15a0*/  LDSM.16.M88.4 R24, [R5+0x4400] ;  /* 0x004400000518783b */ /* 0x000e660000000200 */
[C---:B0-----:R-:W-:Y:S11]  /*15b0*/  HMMA.16816.F32 R60, R68.reuse, R20, R60 ;  /* 0x00000014443c723c */ /* 0x041ff6000000183c */
[----:B------:R-:W-:Y:S05]  /*15c0*/  @!UPT UIADD3 URZ, URZ, URZ, URZ ;  /* 0x0000003f3f3ff290 */ /* 0x000fea000fffe03f */
[----:B-1----:R-:W-:Y:S01]  /*15d0*/  HMMA.16816.F32 R64, R68, R24, R64 ;  /* 0x000000184440723c */ /* 0x002fe20000001840 */
[----:B------:R-:W0:Y:S07]  /*15e0*/  LDSM.16.MT88.4 R68, [R12+0x3000] ;  /* 0x003000000c44783b */ /* 0x000e2e0000004200 */
[----:B0-----:R-:W-:Y:S07]  /*15f0*/  HMMA.16816.F32 R60, R68, R22, R60 ;  /* 0x00000016443c723c */ /* 0x001fee000000183c */
[----:B------:R-:W-:-:S06]  /*1600*/  IMAD.WIDE R22, R4, 0x2, R86 ;  /* 0x0000000204167825 */ /* 0x000fcc00078e0256 */
[----:B------:R-:W2:Y:S03]  /*1610*/  LDG.E.U16 R23, [R22.64] ;  /* 0x0000000616177981 */ /* 0x000ea6000c1e1500 */
[----:B------:R-:W-:Y:S01]  /*1620*/  HMMA.16816.F32 R64, R68, R26, R64 ;  /* 0x0000001a4440723c */ /* 0x000fe20000001840 */
[----:B------:R-:W-:-:S04]  /*1630*/  IMAD.WIDE R20, R4, 0x2, R84 ;  /* 0x0000000204147825 */ /* 0x000fc800078e0254 */
[C---:B------:R-:W-:Y:S02]  /*1640*/  IMAD.WIDE R24, R4.reuse, 0x2, R82 ;  /* 0x0000000204187825 */ /* 0x040fe400078e0252 */
[----:B------:R0:W3:Y:S02]  /*1650*/  LDG.E.U16 R21, [R20.64] ;  /* 0x0000000614157981 */ /* 0x0000e4000c1e1500 */
[----:B------:R-:W-:Y:S02]  /*1660*/  IMAD.WIDE R26, R4, 0x2, R78 ;  /* 0x00000002041a7825 */ /* 0x000fe400078e024e */
[----:B------:R1:W4:Y:S04]  /*1670*/  LDG.E.U16 R25, [R24.64] ;  /* 0x0000000618197981 */ /* 0x000328000c1e1500 */
[----:B------:R5:W3:Y:S04]  /*1680*/  LDG.E.U16 R27, [R26.64] ;  /* 0x000000061a1b7981 */ /* 0x000ae8000c1e1500 */
[----:B------:R-:W-:Y:S01]  /*1690*/  BAR.SYNC.DEFER_BLOCKING 0x0 ;  /* 0x0000000000007b1d */ /* 0x000fe20000010000 */
[----:B------:R-:W-:-:S04]  /*16a0*/  LEA R68, P0, R72, UR4, 0x1 ;  /* 0x0000000448447c11 */ /* 0x000fc8000f8008ff */
[C---:B------:R-:W-:Y:S01]  /*16b0*/  IADD3 R69, P1, R68.reuse, 0x8, RZ ;  /* 0x0000000844457810 */ /* 0x040fe20007f3e0ff */
[----:B------:R-:W-:Y:S01]  /*16c0*/  IMAD.X R70, RZ, RZ, UR5, P0 ;  /* 0x00000005ff467e24 */ /* 0x000fe200080e06ff */
[CC--:B------:R-:W-:Y:S02]  /*16d0*/  ISETP.GT.U32.AND P0, PT, R68.reuse, R10.reuse, PT ;  /* 0x0000000a4400720c */ /* 0x0c0fe40003f04070 */
[-C--:B------:R-:W-:Y:S01]  /*16e0*/  ISETP.GE.U32.AND P4, PT, R68, R10.reuse, PT ;  /* 0x0000000a4400720c */ /* 0x080fe20003f86070 */
[----:B0-----:R-:W-:Y:S01]  /*16f0*/  IMAD.X R20, RZ, RZ, R70, P1 ;  /* 0x000000ffff147224 */ /* 0x001fe200008e0646 */
[----:B------:R-:W-:Y:S01]  /*1700*/  ISETP.GT.U32.AND P3, PT, R69, R10, PT ;  /* 0x0000000a4500720c */ /* 0x000fe20003f64070 */
[----:B------:R-:W-:Y:S01]  /*1710*/  FMUL R60, R60, c[0x0][0x188] ;  /* 0x000062003c3c7a20 */ /* 0x000fe20000400000 */
[----:B-1----:R-:W-:Y:S01]  /*1720*/  IADD3 R24, P5, R68, 0x9, RZ ;  /* 0x0000000944187810 */ /* 0x002fe20007fbe0ff */
[----:B------:R-:W-:Y:S01]  /*1730*/  FMUL R61, R61, c[0x0][0x188] ;  /* 0x000062003d3d7a20 */ /* 0x000fe20000400000 */
[----:B------:R-:W-:-:S02]  /*1740*/  ISETP.GT.U32.AND.EX P0, PT, R70, RZ, PT, P0 ;  /* 0x000000ff4600720c */ /* 0x000fc40003f04100 */
[----:B------:R-:W-:Y:S01]  /*1750*/  ISETP.GE.U32.AND.EX P4, PT, R70, RZ, PT, P4 ;  /* 0x000000ff4600720c */ /* 0x000fe20003f86140 */
[----:B------:R-:W-:Y:S01]  /*1760*/  FMUL R64, R64, c[0x0][0x188] ;  /* 0x0000620040407a20 */ /* 0x000fe20000400000 */
[----:B------:R-:W-:Y:S02]  /*1770*/  ISETP.GT.U32.AND.EX P3, PT, R20, RZ, PT, P3 ;  /* 0x000000ff1400720c */ /* 0x000fe40003f64130 */
[----:B------:R-:W-:Y:S02]  /*1780*/  ISETP.GT.U32.AND P6, PT, R24, R10, PT ;  /* 0x0000000a1800720c */ /* 0x000fe40003fc4070 */
[----:B-----5:R-:W-:Y:S02]  /*1790*/  IADD3.X R26, RZ, R70, RZ, P5, !PT ;  /* 0x00000046ff1a7210 */ /* 0x020fe40002ffe4ff */
[----:B------:R-:W-:Y:S01]  /*17a0*/  FSEL R61, R61, -INF , !P4 ;  /* 0xff8000003d3d7808 */ /* 0x000fe20006000000 */
[----:B------:R-:W-:Y:S01]  /*17b0*/  FMUL R65, R65, c[0x0][0x188] ;  /* 0x0000620041417a20 */ /* 0x000fe20000400000 */
[----:B------:R-:W-:-:S02]  /*17c0*/  ISETP.GT.U32.AND P2, PT, R68, R17, PT ;  /* 0x000000114400720c */ /* 0x000fc40003f44070 */
[----:B------:R-:W-:Y:S01]  /*17d0*/  ISETP.GE.U32.AND P1, PT, R68, R17, PT ;  /* 0x000000114400720c */ /* 0x000fe20003f26070 */
[----:B------:R-:W-:Y:S01]  /*17e0*/  FMUL R62, R62, c[0x0][0x188] ;  /* 0x000062003e3e7a20 */ /* 0x000fe20000400000 */
[----:B------:R-:W-:Y:S01]  /*17f0*/  ISETP.GT.U32.AND.EX P4, PT, R26, RZ, PT, P6 ;  /* 0x000000ff1a00720c */ /* 0x000fe20003f84160 */
[----:B------:R-:W-:Y:S01]  /*1800*/  FMUL R63, R63, c[0x0][0x188] ;  /* 0x000062003f3f7a20 */ /* 0x000fe20000400000 */
[----:B------:R-:W-:Y:S02]  /*1810*/  FSEL R69, R64, -INF , !P3 ;  /* 0xff80000040457808 */ /* 0x000fe40005800000 */
[C---:B------:R-:W-:Y:S02]  /*1820*/  ISETP.GT.U32.AND.EX P2, PT, R70.reuse, RZ, PT, P2 ;  /* 0x000000ff4600720c */ /* 0x040fe40003f44120 */
[----:B------:R-:W-:Y:S01]  /*1830*/  ISETP.GE.U32.AND.EX P3, PT, R70, RZ, PT, P1 ;  /* 0x000000ff4600720c */ /* 0x000fe20003f66110 */
[----:B------:R-:W-:Y:S01]  /*1840*/  FMUL R66, R66, c[0x0][0x188] ;  /* 0x0000620042427a20 */ /* 0x000fe20000400000 */
[----:B------:R-:W-:-:S02]  /*1850*/  FSEL R65, R65, -INF , !P4 ;  /* 0xff80000041417808 */ /* 0x000fc40006000000 */
[----:B------:R-:W-:Y:S02]  /*1860*/  ISETP.GT.U32.AND P4, PT, R24, R17, PT ;  /* 0x000000111800720c */ /* 0x000fe40003f84070 */
[----:B------:R-:W-:Y:S02]  /*1870*/  FSEL R62, R62, -INF , !P2 ;  /* 0xff8000003e3e7808 */ /* 0x000fe40005000000 */
[----:B------:R-:W-:Y:S01]  /*1880*/  FSEL R63, R63, -INF , !P3 ;  /* 0xff8000003f3f7808 */ /* 0x000fe20005800000 */
[----:B------:R-:W-:Y:S01]  /*1890*/  FMUL R24, R67, c[0x0][0x188] ;  /* 0x0000620043187a20 */ /* 0x000fe20000400000 */
[----:B------:R-:W-:Y:S02]  /*18a0*/  ISETP.GT.U32.AND.EX P1, PT, R26, RZ, PT, P4 ;  /* 0x000000ff1a00720c */ /* 0x000fe40003f24140 */
[----:B------:R-:W-:Y:S02]  /*18b0*/  FMNMX R67, R62, R63, !PT ;  /* 0x0000003f3e437209 */ /* 0x000fe40007800000 */
[----:B------:R-:W-:Y:S01]  /*18c0*/  FSEL R24, R24, -INF , !P1 ;  /* 0xff80000018187808 */ /* 0x000fe20004800000 */
[----:B--2---:R0:W-:Y:S02]  /*18d0*/  STS.U16 [R16+0x4000], R23 ;  /* 0x0040001710007388 */ /* 0x0041e40000000400 */
[----:B0-----:R-:W-:-:S04]  /*18e0*/  FSEL R23, R60, -INF , !P0 ;  /* 0xff8000003c177808 */ /* 0x001fc80004000000 */
[----:B------:R-:W-:-:S04]  /*18f0*/  FMNMX R20, R23, R61, !PT ;  /* 0x0000003d17147209 */ /* 0x000fc80007800000 */
[----:B------:R-:W-:-:S04]  /*1900*/  FMNMX R20, R69, R20, !PT ;  /* 0x0000001445147209 */ /* 0x000fc80007800000 */
[----:B------:R-:W-:Y:S02]  /*1910*/  FMNMX R22, R65, R20, !PT ;  /* 0x0000001441167209 */ /* 0x000fe40007800000 */
[----:B------:R-:W-:-:S03]  /*1920*/  FSEL R20, R66, -INF , !P0 ;  /* 0xff80000042147808 */ /* 0x000fc60004000000 */
[----:B------:R-:W0:Y:S01]  /*1930*/  SHFL.BFLY PT, R71, R22, 0x2, 0x1f ;  /* 0x0c401f0016477f89 */ /* 0x000e2200000e0000 */
[----:B------:R-:W-:-:S04]  /*1940*/  FMNMX R67, R20, R67, !PT ;  /* 0x0000004314437209 */ /* 0x000fc80007800000 */
[----:B------:R-:W-:-:S05]  /*1950*/  FMNMX R67, R24, R67, !PT ;  /* 0x0000004318437209 */ /* 0x000fca0007800000 */
[----:B------:R-:W1:Y:S01]  /*1960*/  SHFL.BFLY PT, R26, R67, 0x2, 0x1f ;  /* 0x0c401f00431a7f89 */ /* 0x000e6200000e0000 */
[----:B0-----:R-:W-:-:S05]  /*1970*/  FMNMX R71, R22, R71, !PT ;  /* 0x0000004716477209 */ /* 0x001fca0007800000 */
[----:B------:R-:W0:Y:S01]  /*1980*/  SHFL.BFLY PT, R22, R71, 0x1, 0x1f ;  /* 0x0c201f0047167f89 */ /* 0x000e2200000e0000 */
[----:B-1----:R-:W-:-:S05]  /*1990*/  FMNMX R26, R67, R26, !PT ;  /* 0x0000001a431a7209 */ /* 0x002fca0007800000 */
[----:B------:R-:W1:Y:S04]  /*19a0*/  SHFL.BFLY PT, R81, R26, 0x1, 0x1f ;  /* 0x0c201f001a517f89 */ /* 0x000e6800000e0000 */
[----:B---3--:R-:W-:Y:S04]  /*19b0*/  STS.U16 [R16+0x4200], R21 ;  /* 0x0042001510007388 */ /* 0x008fe80000000400 */
[----:B----4-:R2:W-:Y:S04]  /*19c0*/  STS.U16 [R16+0x4400], R25 ;  /* 0x0044001910007388 */ /* 0x0105e80000000400 */
[----:B------:R3:W-:Y:S01]  /*19d0*/  STS.U16 [R16+0x4600], R27 ;  /* 0x0046001b10007388 */ /* 0x0007e20000000400 */
[----:B0-----:R-:W-:-:S04]  /*19e0*/  FMNMX R22, R71, R22, !PT ;  /* 0x0000001647167209 */ /* 0x001fc80007800000 */
[----:B------:R-:W-:-:S05]  /*19f0*/  FMNMX R64, R22, R77, !PT ;  /* 0x0000004d16407209 */ /* 0x000fca0007800000 */
[--C-:B------:R-:W-:Y:S01]  /*1a00*/  FADD R22, R65, -R64.reuse ;  /* 0x8000004041167221 */ /* 0x100fe20000000000 */
[----:B-1----:R-:W-:Y:S01]  /*1a10*/  FMNMX R65, R26, R81, !PT ;  /* 0x000000511a417209 */ /* 0x002fe20007800000 */
[----:B------:R-:W-:-:S03]  /*1a20*/  FADD R23, R23, -R64 ;  /* 0x8000004017177221 */ /* 0x000fc60000000000 */
[----:B------:R-:W-:Y:S01]  /*1a30*/  FMNMX R65, R65, R80, !PT ;  /* 0x0000005041417209 */ /* 0x000fe20007800000 */
[----:B------:R-:W-:Y:S02]  /*1a40*/  FADD R26, -R64, R77 ;  /* 0x0000004d401a7221 */ /* 0x000fe40000000100 */
[----:B------:R-:W-:Y:S02]  /*1a50*/  FMUL R23, R23, 1.4426950216293334961 ;  /* 0x3fb8aa3b17177820 */ /* 0x000fe40000400000 */
[----:B------:R-:W-:Y:S02]  /*1a60*/  FMUL R22, R22, 1.4426950216293334961 ;  /* 0x3fb8aa3b16167820 */ /* 0x000fe40000400000 */
[--C-:B------:R-:W-:Y:S02]  /*1a70*/  FADD R62, R62, -R65.reuse ;  /* 0x800000413e3e7221 */ /* 0x100fe40000000000 */
[----:B------:R-:W-:Y:S02]  /*1a80*/  FADD R20, R20, -R65 ;  /* 0x8000004114147221 */ /* 0x000fe40000000000 */
[----:B------:R-:W-:Y:S01]  /*1a90*/  FMUL R66, R26, 1.4426950216293334961 ;  /* 0x3fb8aa3b1a427820 */ /* 0x000fe20000400000 */
[----:B------:R-:W-:Y:S01]  /*1aa0*/  MUFU.EX2 R70, R23 ;  /* 0x0000001700467308 */ /* 0x000fe20000000800 */
[----:B------:R-:W-:-:S02]  /*1ab0*/  FMUL R26, R62, 1.4426950216293334961 ;  /* 0x3fb8aa3b3e1a7820 */ /* 0x000fc40000400000 */
[----:B------:R-:W-:-:S05]  /*1ac0*/  FMUL R62, R20, 1.4426950216293334961 ;  /* 0x3fb8aa3b143e7820 */ /* 0x000fca0000400000 */
[----:B------:R0:W-:Y:S01]  /*1ad0*/  MUFU.EX2 R60, R22 ;  /* 0x00000016003c7308 */ /* 0x0001e20000000800 */
[----:B------:R-:W-:Y:S01]  /*1ae0*/  BAR.SYNC.DEFER_BLOCKING 0x0 ;  /* 0x0000000000007b1d */ /* 0x000fe20000010000 */
[----:B------:R-:W-:Y:S02]  /*1af0*/  FADD R61, R61, -R64 ;  /* 0x800000403d3d7221 */ /* 0x000fe40000000000 */
[--C-:B------:R-:W-:Y:S02]  /*1b00*/  FADD R63, R63, -R65.reuse ;  /* 0x800000413f3f7221 */ /* 0x100fe40000000000 */
[----:B------:R-:W-:Y:S02]  /*1b10*/  FADD R67, -R65, R80 ;  /* 0x0000005041437221 */ /* 0x000fe40000000100 */
[----:B------:R-:W-:Y:S02]  /*1b20*/  FADD R69, R69, -R64 ;  /* 0x8000004045457221 */ /* 0x000fe40000000000 */
[----:B------:R-:W-:-:S02]  /*1b30*/  FADD R24, R24, -R65 ;  /* 0x8000004118187221 */ /* 0x000fc40000000000 */
[----:B------:R-:W-:Y:S02]  /*1b40*/  FMUL R61, R61, 1.4426950216293334961 ;  /* 0x3fb8aa3b3d3d7820 */ /* 0x000fe40000400000 */
[----:B------:R-:W-:Y:S01]  /*1b50*/  FMUL R63, R63, 1.4426950216293334961 ;  /* 0x3fb8aa3b3f3f7820 */ /* 0x000fe20000400000 */
[----:B0-----:R-:W0:Y:S01]  /*1b60*/  LDSM.16.M88.4 R20, [R13+0x4000] ;  /* 0x004000000d14783b */ /* 0x001e220000000200 */
[----:B------:R-:W-:Y:S02]  /*1b70*/  FMUL R68, R67, 1.4426950216293334961 ;  /* 0x3fb8aa3b43447820 */ /* 0x000fe40000400000 */
[----:B------:R-:W-:Y:S02]  /*1b80*/  FMUL R69, R69, 1.4426950216293334961 ;  /* 0x3fb8aa3b45457820 */ /* 0x000fe40000400000 */
[----:B------:R-:W-:Y:S01]  /*1b90*/  FMUL R67, R24, 1.4426950216293334961 ;  /* 0x3fb8aa3b18437820 */ /* 0x000fe20000400000 */
[----:B------:R-:W1:Y:S08]  /*1ba0*/  MUFU.EX2 R61, R61 ;  /* 0x0000003d003d7308 */ /* 0x000e700000000800 */
[----:B------:R-:W-:Y:S08]  /*1bb0*/  MUFU.EX2 R26, R26 ;  /* 0x0000001a001a7308 */ /* 0x000ff00000000800 */
[----:B------:R-:W4:Y:S08]  /*1bc0*/  MUFU.EX2 R63, R63 ;  /* 0x0000003f003f7308 */ /* 0x000f300000000800 */
[----:B------:R-:W-:Y:S08]  /*1bd0*/  MUFU.EX2 R69, R69 ;  /* 0x0000004500457308 */ /* 0x000ff00000000800 */
[----:B------:R-:W5:Y:S08]  /*1be0*/  MUFU.EX2 R66, R66 ;  /* 0x0000004200427308 */ /* 0x000f700000000800 */
[----:B------:R-:W-:Y:S08]  /*1bf0*/  MUFU.EX2 R62, R62 ;  /* 0x0000003e003e7308 */ /* 0x000ff00000000800 */
[----:B------:R-:W0:Y:S08]  /*1c00*/  MUFU.EX2 R68, R68 ;  /* 0x0000004400447308 */ /* 0x000e300000000800 */
[----:B------:R-:W3:Y:S01]  /*1c10*/  MUFU.EX2 R67, R67 ;  /* 0x0000004300437308 */ /* 0x000ee20000000800 */
[----:B-1----:R-:W-:Y:S01]  /*1c20*/  FADD R80, R70, R61 ;  /* 0x0000003d46507221 */ /* 0x002fe20000000000 */
[----:B------:R-:W-:Y:S01]  /*1c30*/  F2FP.PACK_AB R24, R61, R70 ;  /* 0x000000463d18723e */ /* 0x000fe200000000ff */
[----:B----4-:R-:W-:Y:S01]  /*1c40*/  FADD R61, R26, R63 ;  /* 0x0000003f1a3d7221 */ /* 0x010fe20000000000 */
[----:B--2---:R-:W-:Y:S01]  /*1c50*/  F2FP.PACK_AB R25, R63, R26 ;  /* 0x0000001a3f19723e */ /* 0x004fe200000000ff */
[----:B-----5:R-:W-:Y:S01]  /*1c60*/  FMUL R56, R66, R56 ;  /* 0x0000003842387220 */ /* 0x020fe20000400000 */
[----:B------:R-:W-:Y:S01]  /*1c70*/  F2FP.PACK_AB R26, R60, R69 ;  /* 0x000000453c1a723e */ /* 0x000fe200000000ff */
[----:B------:R-:W-:-:S02]  /*1c80*/  FMUL R57, R66, R57 ;  /* 0x0000003942397220 */ /* 0x000fc40000400000 */
[C---:B0-----:R-:W-:Y:S02]  /*1c90*/  FMUL R58, R68.reuse, R58 ;  /* 0x0000003a443a7220 */ /* 0x041fe40000400000 */
[----:B------:R-:W-:Y:S02]  /*1ca0*/  FMUL R59, R68, R59 ;  /* 0x0000003b443b7220 */ /* 0x000fe40000400000 */
[C---:B------:R-:W-:Y:S02]  /*1cb0*/  FMUL R28, R66.reuse, R28 ;  /* 0x0000001c421c7220 */ /* 0x040fe40000400000 */
[----:B------:R-:W-:Y:S01]  /*1cc0*/  FMUL R29, R66, R29 ;  /* 0x0000001d421d7220 */ /* 0x000fe20000400000 */
[----:B---3--:R-:W-:Y:S01]  /*1cd0*/  F2FP.PACK_AB R27, R67, R62 ;  /* 0x0000003e431b723e */ /* 0x008fe200000000ff */
[C---:B------:R-:W-:Y:S02]  /*1ce0*/  FMUL R30, R68.reuse, R30 ;  /* 0x0000001e441e7220 */ /* 0x040fe40000400000 */
[----:B------:R-:W-:-:S04]  /*1cf0*/  FMUL R31, R68, R31 ;  /* 0x0000001f441f7220 */ /* 0x000fc80000400000 */
[C---:B------:R-:W-:Y:S08]  /*1d00*/  HMMA.16816.F32 R56, R24.reuse, R20, R56 ;  /* 0x000000141838723c */ /* 0x040ff00000001838 */
[----:B------:R-:W-:Y:S01]  /*1d10*/  HMMA.16816.F32 R28, R24, R22, R28 ;  /* 0x00000016181c723c */ /* 0x000fe2000000181c */
[----:B------:R-:W0:Y:S01]  /*1d20*/  LDSM.16.M88.4 R20, [R13+0x4200] ;  /* 0x004200000d14783b */ /* 0x000e220000000200 */
[----:B------:R-:W-:-:S02]  /*1d30*/  FMUL R32, R66, R32 ;  /* 0x0000002042207220 */ /* 0x000fc40000400000 */
[----:B------:R-:W-:Y:S02]  /*1d40*/  FMUL R33, R66, R33 ;  /* 0x0000002142217220 */ /* 0x000fe40000400000 */
[C---:B------:R-:W-:Y:S02]  /*1d50*/  FMUL R34, R68.reuse, R34 ;  /* 0x0000002244227220 */ /* 0x040fe40000400000 */
[----:B------:R-:W-:Y:S02]  /*1d60*/  FMUL R35, R68, R35 ;  /* 0x0000002344237220 */ /* 0x000fe40000400000 */
[C---:B------:R-:W-:Y:S02]  /*1d70*/  FMUL R36, R66.reuse, R36 ;  /* 0x0000002442247220 */ /* 0x040fe40000400000 */
[----:B------:R-:W-:Y:S02]  /*1d80*/  FMUL R37, R66, R37 ;  /* 0x0000002542257220 */ /* 0x000fe40000400000 */
[----:B------:R-:W-:-:S02]  /*1d90*/  FMUL R38, R68, R38 ;  /* 0x0000002644267220 */ /* 0x000fc40000400000 */
[----:B------:R-:W-:Y:S01]  /*1da0*/  FMUL R39, R68, R39 ;  /* 0x0000002744277220 */ /* 0x000fe20000400000 */
[C---:B0-----:R-:W-:Y:S08]  /*1db0*/  HMMA.16816.F32 R32, R24.reuse, R20, R32 ;  /* 0x000000141820723c */ /* 0x041ff00000001820 */
[----:B------:R-:W-:Y:S01]  /*1dc0*/  HMMA.16816.F32 R36, R24, R22, R36 ;  /* 0x000000161824723c */ /* 0x000fe20000001824 */
[----:B------:R-:W0:Y:S01]  /*1dd0*/  LDSM.16.M88.4 R20, [R13+0x4400] ;  /* 0x004400000d14783b */ /* 0x000e220000000200 */
[----:B------:R-:W-:-:S02]  /*1de0*/  FMUL R40, R66, R40 ;  /* 0x0000002842287220 */ /* 0x000fc40000400000 */
[----:B------:R-:W-:Y:S02]  /*1df0*/  FMUL R41, R66, R41 ;  /* 0x0000002942297220 */ /* 0x000fe40000400000 */
[C---:B------:R-:W-:Y:S02]  /*1e00*/  FMUL R42, R68.reuse, R42 ;  /* 0x0000002a442a7220 */ /* 0x040fe40000400000 */
[----:B------:R-:W-:Y:S02]  /*1e10*/  FMUL R43, R68, R43 ;  /* 0x0000002b442b7220 */ /* 0x000fe40000400000 */
[----:B------:R-:W-:Y:S02]  /*1e20*/  FADD R63, R69, R80 ;  /* 0x00000050453f7221 */ /* 0x000fe40000000000 */
[----:B------:R-:W-:Y:S02]  /*1e30*/  FADD R70, R62, R61 ;  /* 0x0000003d3e467221 */ /* 0x000fe40000000000 */
[----:B------:R-:W-:-:S02]  /*1e40*/  FMUL R44, R66, R44 ;  /* 0x0000002c422c7220 */ /* 0x000fc40000400000 */
[----:B------:R-:W-:Y:S02]  /*1e50*/  FMUL R45, R66, R45 ;  /* 0x0000002d422d7220 */ /* 0x000fe40000400000 */
[C---:B------:R-:W-:Y:S02]  /*1e60*/  FMUL R46, R68.reuse, R46 ;  /* 0x0000002e442e7220 */ /* 0x040fe40000400000 */
[----:B------:R-:W-:Y:S02]  /*1e70*/  FMUL R47, R68, R47 ;  /* 0x0000002f442f7220 */ /* 0x000fe40000400000 */
[----:B------:R-:W-:Y:S01]  /*1e80*/  FADD R70, R67, R70 ;  /* 0x0000004643467221 */ /* 0x000fe20000000000 */
[----:B0-----:R-:W-:Y:S07]  /*1e90*/  HMMA.16816.F32 R40, R24, R20, R40 ;  /* 0x000000141828723c */ /* 0x001fee0000001828 */
[----:B------:R-:W-:-:S02]  /*1ea0*/  FADD R20, R60, R63 ;  /* 0x0000003f3c147221 */ /* 0x000fc40000000000 */
[----:B------:R-:W-:Y:S01]  /*1eb0*/  LDSM.16.M88.4 R60, [R13+0x4600] ;  /* 0x004600000d3c783b */ /* 0x000fe20000000200 */
[----:B------:R-:W-:Y:S03]  /*1ec0*/  HMMA.16816.F32 R44, R24, R22, R44 ;  /* 0x00000016182c723c */ /* 0x000fe6000000182c */
[----:B------:R-:W0:Y:S04]  /*1ed0*/  SHFL.BFLY PT, R21, R20, 0x2, 0x1f ;  /* 0x0c401f0014157f89 */ /* 0x000e2800000e0000 */
[----:B------:R-:W1:Y:S01]  /*1ee0*/  SHFL.BFLY PT, R23, R70, 0x2, 0x1f ;  /* 0x0c401f0046177f89 */ /* 0x000e6200000e0000 */
[----:B------:R-:W-:Y:S01]  /*1ef0*/  UIADD3 UR4, UP0, UR4, 0x10, URZ ;  /* 0x0000001004047890 */ /* 0x000fe2000ff1e03f */
[----:B------:R-:W-:-:S02]  /*1f00*/  FMUL R48, R66, R48 ;  /* 0x0000003042307220 */ /* 0x000fc40000400000 */
[----:B------:R-:W-:Y:S02]  /*1f10*/  FMUL R49, R66, R49 ;  /* 0x0000003142317220 */ /* 0x000fe40000400000 */
[C---:B------:R-:W-:Y:S02]  /*1f20*/  FMUL R50, R68.reuse, R50 ;  /* 0x0000003244327220 */ /* 0x040fe40000400000 */
[----:B------:R-:W-:Y:S02]  /*1f30*/  FMUL R51, R68, R51 ;  /* 0x0000003344337220 */ /* 0x000fe40000400000 */
[C---:B------:R-:W-:Y:S02]  /*1f40*/  FMUL R52, R66.reuse, R52 ;  /* 0x0000003442347220 */ /* 0x040fe40000400000 */
[----:B------:R-:W-:Y:S02]  /*1f50*/  FMUL R53, R66, R53 ;  /* 0x0000003542357220 */ /* 0x000fe40000400000 */
[----:B------:R-:W-:-:S02]  /*1f60*/  FMUL R54, R68, R54 ;  /* 0x0000003644367220 */ /* 0x000fc40000400000 */
[----:B0-----:R-:W-:Y:S02]  /*1f70*/  FADD R21, R20, R21 ;  /* 0x0000001514157221 */ /* 0x001fe40000000000 */
[----:B-1----:R-:W-:-:S03]  /*1f80*/  FADD R23, R70, R23 ;  /* 0x0000001746177221 */ /* 0x002fc60000000000 */
[----:B------:R-:W0:Y:S01]  /*1f90*/  SHFL.BFLY PT, R20, R21, 0x1, 0x1f ;  /* 0x0c201f0015147f89 */ /* 0x000e2200000e0000 */
[----:B------:R-:W-:Y:S01]  /*1fa0*/  FMUL R55, R68, R55 ;  /* 0x0000003744377220 */ /* 0x000fe20000400000 */
[----:B------:R-:W-:Y:S02]  /*1fb0*/  UIADD3.X UR5, URZ, UR5, URZ, UP0, !UPT ;  /* 0x000000053f057290 */ /* 0x000fe400087fe43f */
[----:B------:R-:W1:Y:S01]  /*1fc0*/  SHFL.BFLY PT, R22, R23, 0x1, 0x1f ;  /* 0x0c201f0017167f89 */ /* 0x000e6200000e0000 */
[----:B------:R-:W-:Y:S01]  /*1fd0*/  ISETP.LE.U32.AND P0, PT, R6, UR4, PT ;  /* 0x0000000406007c0c */ /* 0x000fe2000bf03070 */
[C---:B------:R-:W-:Y:S08]  /*1fe0*/  HMMA.16816.F32 R48, R24.reuse, R60, R48 ;  /* 0x0000003c1830723c */ /* 0x040ff00000001830 */
[----:B------:R-:W-:Y:S07]  /*1ff0*/  HMMA.16816.F32 R52, R24, R62, R52 ;  /* 0x0000003e1834723c */ /* 0x000fee0000001834 */
[----:B------:R-:W-:-:S05]  /*2000*/  IMAD.U32 R24, RZ, RZ, UR5 ;  /* 0x00000005ff187e24 */ /* 0x000fca000f8e00ff */
[----:B------:R-:W-:Y:S01]  /*2010*/  ISETP.GE.U32.AND.EX P0, PT, R24, RZ, PT, P0 ;  /* 0x000000ff1800720c */ /* 0x000fe20003f06100 */
[----:B------:R-:W-:Y:S02]  /*2020*/  IMAD.MOV.U32 R25, RZ, RZ, 0x10 ;  /* 0x00000010ff197424 */ /* 0x000fe400078e00ff */
[----:B0-----:R-:W-:Y:S02]  /*2030*/  FADD R20, R21, R20 ;  /* 0x0000001415147221 */ /* 0x001fe40000000000 */
[----:B-1----:R-:W-:Y:S01]  /*2040*/  FADD R22, R23, R22 ;  /* 0x0000001617167221 */ /* 0x002fe20000000000 */
[----:B------:R-:W-:Y:S01]  /*2050*/  MOV R80, R65 ;  /* 0x0000004100507202 */ /* 0x000fe20000000f00 */
[C---:B------:R-:W-:Y:S02]  /*2060*/  IMAD R4, R25.reuse, c[0x0][0x1b4], R4 ;  /* 0x00006d0019047a24 */ /* 0x040fe400078e0204 */
[----:B------:R-:W-:Y:S02]  /*2070*/  IMAD R14, R25, c[0x0][0x1a4], R14 ;  /* 0x00006900190e7a24 */ /* 0x000fe400078e020e */
[----:B------:R-:W-:-:S02]  /*2080*/  FFMA R7, R66, R7, R20 ;  /* 0x0000000742077223 */ /* 0x000fc40000000014 */
[----:B------:R-:W-:Y:S02]  /*2090*/  FFMA R19, R68, R19, R22 ;  /* 0x0000001344137223 */ /* 0x000fe40000000016 */
[----:B------:R-:W-:Y:S01]  /*20a0*/  IMAD.MOV.U32 R77, RZ, RZ, R64 ;  /* 0x000000ffff4d7224 */ /* 0x000fe200078e0040 */
[----:B------:R-:W-:Y:S05]  /*20b0*/  @!P0 BRA `(.L_x_1) ;  /* 0xfffff32000008947 */ /* 0x000fea000383ffff */
.L_x_0:
[C---:B------:R-:W-:Y:S01]  /*20c0*/  IMAD.SHL.U32 R5, R0.reuse, 0x8, RZ ;  /* 0x0000000800057824 */ /* 0x040fe200078e00ff */
[C---:B------:R-:W-:Y:S01]  /*20d0*/  SHF.L.U32 R6, R0.reuse, 0x2, RZ ;  /* 0x0000000200067819 */ /* 0x040fe200000006ff */
[C---:B------:R-:W-:Y:S01]  /*20e0*/  IMAD.SHL.U32 R4, R0.reuse, 0x200, RZ ;  /* 0x0000020000047824 */ /* 0x040fe200078e00ff */
[----:B------:R-:W-:Y:S01]  /*20f0*/  SHF.R.U32.HI R11, RZ, 0x1, R0 ;  /* 0x00000001ff0b7819 */ /* 0x000fe20000011600 */
[----:B------:R-:W-:Y:S01]  /*2100*/  IMAD.SHL.U32 R12, R0, 0x800, RZ ;  /* 0x00000800000c7824 */ /* 0x000fe200078e00ff */
[----:B------:R-:W-:Y:S01]  /*2110*/  LOP3.LUT R5, R5, 0x38, RZ, 0xc0, !PT ;  /* 0x0000003805057812 */ /* 0x000fe200078ec0ff */
[----:B------:R-:W-:Y:S01]  /*2120*/  IMAD.MOV.U32 R63, RZ, RZ, R7 ;  /* 0x000000ffff3f7224 */ /* 0x000fe200078e0007 */
[----:B------:R-:W-:Y:S01]  /*2130*/  LOP3.LUT R10, R6, 0x1c0, RZ, 0xc0, !PT ;  /* 0x000001c0060a7812 */ /* 0x000fe200078ec0ff */
[----:B------:R-:W-:Y:S01]  /*2140*/  IMAD.MOV.U32 R61, RZ, RZ, R58 ;  /* 0x000000ffff3d7224 */ /* 0x000fe200078e003a */
[----:B------:R-:W-:Y:S01]  /*2150*/  LOP3.LUT R11, R11, 0x4, RZ, 0xc0, !PT ;  /* 0x000000040b0b7812 */ /* 0x000fe200078ec0ff */
[----:B------:R-:W-:Y:S01]  /*2160*/  IMAD.MOV.U32 R23, RZ, RZ, R31 ;  /* 0x000000ffff177224 */ /* 0x000fe200078e001f */
[----:B------:R-:W-:Y:S01]  /*2170*/  LOP3.LUT R6, R9, 0x3000, R4, 0xf8, !PT ;  /* 0x0000300009067812 */ /* 0x000fe200078ef804 */
[----:B------:R-:W-:Y:S01]  /*2180*/  IMAD R4, R2, c[0x0][0x1c0], RZ ;  /* 0x0000700002047a24 */ /* 0x000fe200078e02ff */
[----:B------:R-:W-:Y:S01]  /*2190*/  IADD3 R9, R11, R5, R10 ;  /* 0x000000050b097210 */ /* 0x000fe20007ffe00a */
[----:B------:R-:W-:Y:S01]  /*21a0*/  IMAD R5, R73, c[0x0][0x1c4], RZ ;  /* 0x0000710049057a24 */ /* 0x000fe200078e02ff */
[----:B------:R-:W-:Y:S01]  /*21b0*/  LOP3.LUT P0, RZ, R0, 0x80, RZ, 0xc0, !PT ;  /* 0x0000008000ff7812 */ /* 0x000fe2000780c0ff */
[C---:B------:R-:W-:Y:S01]  /*21c0*/  IMAD.HI R10, R4.reuse, 0x2, RZ ;  /* 0x00000002040a7827 */ /* 0x040fe200078e02ff */
[----:B------:R-:W-:Y:S01]  /*21d0*/  FSETP.GT.AND P1, PT, |R19|, 8.50705917302346158658e+37, PT ;  /* 0x7e8000001300780b */ /* 0x000fe20003f24200 */
[----:B------:R-:W-:Y:S01]  /*21e0*/  BAR.SYNC.DEFER_BLOCKING 0x0 ;  /* 0x0000000000007b1d */ /* 0x000fe20000010000 */
[----:B------:R-:W-:Y:S01]  /*21f0*/  SHF.L.U32 R0, R4, 0x1, RZ ;  /* 0x0000000104007819 */ /* 0x000fe200000006ff */
[----:B------:R-:W-:Y:S01]  /*2200*/  IMAD.SHL.U32 R11, R5, 0x2, RZ ;  /* 0x00000002050b7824 */ /* 0x000fe200078e00ff */
[----:B------:R-:W-:Y:S01]  /*2210*/  FSETP.GEU.AND P5, PT, |R19|, 1.175494350822287508e-38, PT ;  /* 0x008000001300780b */ /* 0x000fe20003fae200 */
[----:B------:R-:W-:Y:S01]  /*2220*/  IMAD.HI R5, R5, 0x2, RZ ;  /* 0x0000000205057827 */ /* 0x000fe200078e02ff */
[----:B------:R-:W-:-:S02]  /*2230*/  MOV R25, R30 ;  /* 0x0000001e00197202 */ /* 0x000fc40000000f00 */
[----:B------:R-:W-:Y:S01]  /*2240*/  IADD3 R0, P2, P3, R11, c[0x0][0x178], R0 ;  /* 0x00005e000b007a10 */ /* 0x000fe20007b5e000 */
[C---:B------:R-:W-:Y:S01]  /*2250*/  FMUL R11, R19.reuse, 8388608 ;  /* 0x4b000000130b7820 */ /* 0x040fe20000400000 */
[----:B------:R-:W-:Y:S01]  /*2260*/  FSETP.GEU.AND P4, PT, R19, 1.175494350822287508e-38, PT ;  /* 0x008000001300780b */ /* 0x000fe20003f8e000 */
[----:B------:R-:W-:Y:S01]  /*2270*/  IMAD.MOV.U32 R17, RZ, RZ, R34 ;  /* 0x000000ffff117224 */ /* 0x000fe200078e0022 */
[----:B------:R-:W-:Y:S01]  /*2280*/  IADD3.X R10, R5, c[0x0][0x17c], R10, P2, P3 ;  /* 0x00005f00050a7a10 */ /* 0x000fe200017e640a */
[----:B------:R-:W-:Y:S01]  /*2290*/  IMAD.MOV.U32 R21, RZ, RZ, R42 ;  /* 0x000000ffff157224 */ /* 0x000fe200078e002a */
[----:B------:R-:W-:Y:S01]  /*22a0*/  FSETP.GT.AND P2, PT, |R63|, 8.50705917302346158658e+37, PT ;  /* 0x7e8000003f00780b */ /* 0x000fe20003f44200 */
[----:B------:R-:W-:Y:S01]  /*22b0*/  @P1 FMUL R55, R55, 0.25 ;  /* 0x3e80000037371820 */ /* 0x000fe20000400000 */
[----:B------:R-:W-:Y:S01]  /*22c0*/  FSEL R11, R11, R19, !P4 ;  /* 0x000000130b0b7208 */ /* 0x000fe20006000000 */
[----:B------:R-:W-:Y:S01]  /*22d0*/  @P1 FMUL R54, R54, 0.25 ;  /* 0x3e80000036361820 */ /* 0x000fe20000400000 */
[----:B------:R-:W-:Y:S01]  /*22e0*/  FSETP.GEU.AND P3, PT, R63, 1.175494350822287508e-38, PT ;  /* 0x008000003f00780b */ /* 0x000fe20003f6e000 */
[----:B------:R-:W-:Y:S01]  /*22f0*/  @P1 FMUL R51, R51, 0.25 ;  /* 0x3e80000033331820 */ /* 0x000fe20000400000 */
[----:B------:R-:W-:Y:S01]  /*2300*/  MOV R58, R37 ;  /* 0x00000025003a7202 */ /* 0x000fe20000000f00 */
[----:B------:R-:W-:Y:S01]  /*2310*/  @P1 FMUL R50, R50, 0.25 ;  /* 0x3e80000032321820 */ /* 0x000fe20000400000 */
[----:B------:R-:W-:Y:S01]  /*2320*/  LOP3.LUT R15, R12, 0x3000, RZ, 0xc0, !PT ;  /* 0x000030000c0f7812 */ /* 0x000fe200078ec0ff */
[----:B------:R-:W-:Y:S01]  /*2330*/  @P1 FMUL R47, R47, 0.25 ;  /* 0x3e8000002f2f1820 */ /* 0x000fe20000400000 */
[----:B------:R-:W-:Y:S01]  /*2340*/  LOP3.LUT R8, R8, 0x1f8, RZ, 0xc0, !PT ;  /* 0x000001f808087812 */ /* 0x000fe200078ec0ff */
[----:B------:R-:W-:-:S02]  /*2350*/  @P1 FMUL R46, R46, 0.25 ;  /* 0x3e8000002e2e1820 */ /* 0x000fc40000400000 */
[----:B------:R-:W-:Y:S02]  /*2360*/  @P1 FMUL R43, R43, 0.25 ;  /* 0x3e8000002b2b1820 */ /* 0x000fe40000400000 */
[----:B------:R-:W-:Y:S02]  /*2370*/  @P1 FMUL R21, R21, 0.25 ;  /* 0x3e80000015151820 */ /* 0x000fe40000400000 */
[----:B------:R-:W-:Y:S02]  /*2380*/  @P1 FMUL R39, R39, 0.25 ;  /* 0x3e80000027271820 */ /* 0x000fe40000400000 */
[----:B------:R-:W-:Y:S02]  /*2390*/  @P1 FMUL R38, R38, 0.25 ;  /* 0x3e80000026261820 */ /* 0x000fe40000400000 */
[----:B------:R-:W-:Y:S02]  /*23a0*/  @P1 FMUL R35, R35, 0.25 ;  /* 0x3e80000023231820 */ /* 0x000fe40000400000 */
[----:B------:R-:W-:-:S02]  /*23b0*/  @P1 FMUL R19, R19, 0.25 ;  /* 0x3e80000013131820 */ /* 0x000fc40000400000 */
[----:B------:R-:W-:Y:S02]  /*23c0*/  @P1 FMUL R17, R17, 0.25 ;  /* 0x3e80000011111820 */ /* 0x000fe40000400000 */
[----:B------:R-:W-:Y:S02]  /*23d0*/  @P1 FMUL R23, R23, 0.25 ;  /* 0x3e80000017171820 */ /* 0x000fe40000400000 */
[----:B------:R-:W-:Y:S02]  /*23e0*/  @P1 FMUL R25, R25, 0.25 ;  /* 0x3e80000019191820 */ /* 0x000fe40000400000 */
[----:B------:R-:W-:Y:S02]  /*23f0*/  @P1 FMUL R59, R59, 0.25 ;  /* 0x3e8000003b3b1820 */ /* 0x000fe40000400000 */
[----:B------:R-:W-:Y:S01]  /*2400*/  @P1 FMUL R61, R61, 0.25 ;  /* 0x3e8000003d3d1820 */ /* 0x000fe20000400000 */
[C---:B------:R-:W-:Y:S01]  /*2410*/  FSETP.GEU.AND P1, PT, |R63|.reuse, 1.175494350822287508e-38, PT ;  /* 0x008000003f00780b */ /* 0x040fe20003f2e200 */
[----:B------:R-:W-:-:S02]  /*2420*/  FMUL R20, R63, 8388608 ;  /* 0x4b0000003f147820 */ /* 0x000fc40000400000 */
[----:B------:R-:W-:Y:S02]  /*2430*/  @!P5 FMUL R19, R19, 16777216 ;  /* 0x4b8000001313d820 */ /* 0x000fe40000400000 */
[----:B------:R-:W-:Y:S01]  /*2440*/  IMAD R13, R75, 0x2, R74 ;  /* 0x000000024b0d7824 */ /* 0x000fe200078e024a */
[----:B------:R-:W-:Y:S01]  /*2450*/  FSEL R20, R20, R63, !P3 ;  /* 0x0000003f14147208 */ /* 0x000fe20005800000 */
[----:B------:R-:W-:Y:S01]  /*2460*/  @P2 FMUL R63, R63, 0.25 ;  /* 0x3e8000003f3f2820 */ /* 0x000fe20000400000 */
[----:B------:R-:W0:Y:S01]  /*2470*/  MUFU.RCP R4, R19 ;  /* 0x0000001300047308 */ /* 0x000e220000001000 */
[----:B------:R-:W-:Y:S02]  /*2480*/  IMAD.MOV.U32 R16, RZ, RZ, R40 ;  /* 0x000000ffff107224 */ /* 0x000fe400078e0028 */
[----:B------:R-:W-:Y:S02]  /*2490*/  IMAD.MOV.U32 R62, RZ, RZ, R29 ;  /* 0x000000ffff3e7224 */ /* 0x000fe400078e001d */
[----:B------:R-:W-:-:S02]  /*24a0*/  @!P1 FMUL R63, R63, 16777216 ;  /* 0x4b8000003f3f9820 */ /* 0x000fc40000400000 */
[----:B------:R-:W-:Y:S02]  /*24b0*/  IMAD.MOV.U32 R60, RZ, RZ, R36 ;  /* 0x000000ffff3c7224 */ /* 0x000fe400078e0024 */
[----:B------:R-:W1:Y:S01]  /*24c0*/  MUFU.RCP R5, R63 ;  /* 0x0000003f00057308 */ /* 0x000e620000001000 */
[----:B------:R-:W-:Y:S02]  /*24d0*/  @!P5 FMUL R54, R54, 16777216 ;  /* 0x4b8000003636d820 */ /* 0x000fe40000400000 */
[----:B------:R-:W-:Y:S02]  /*24e0*/  @!P5 FMUL R50, R50, 16777216 ;  /* 0x4b8000003232d820 */ /* 0x000fe40000400000 */
[----:B------:R-:W-:Y:S02]  /*24f0*/  IMAD.SHL.U32 R13, R13, 0x4, RZ ;  /* 0x000000040d0d7824 */ /* 0x000fe400078e00ff */
[----:B------:R-:W-:Y:S02]  /*2500*/  @!P5 FMUL R38, R38, 16777216 ;  /* 0x4b8000002626d820 */ /* 0x000fe40000400000 */
[----:B------:R-:W-:Y:S01]  /*2510*/  @!P5 FMUL R46, R46, 16777216 ;  /* 0x4b8000002e2ed820 */ /* 0x000fe20000400000 */
[----:B------:R-:W-:Y:S01]  /*2520*/  LOP3.LUT R42, R6, R13, RZ, 0x3c, !PT ;  /* 0x0000000d062a7212 */ /* 0x000fe200078e3cff */
[----:B------:R-:W-:-:S02]  /*2530*/  @!P5 FMUL R21, R21, 16777216 ;  /* 0x4b8000001515d820 */ /* 0x000fc40000400000 */
[----:B------:R-:W-:Y:S02]  /*2540*/  @!P5 FMUL R35, R35, 16777216 ;  /* 0x4b8000002323d820 */ /* 0x000fe40000400000 */
[----:B------:R-:W-:Y:S02]  /*2550*/  @P2 FMUL R45, R45, 0.25 ;  /* 0x3e8000002d2d2820 */ /* 0x000fe40000400000 */
[----:B------:R-:W-:Y:S02]  /*2560*/  @P2 FMUL R41, R41, 0.25 ;  /* 0x3e80000029292820 */ /* 0x000fe40000400000 */
[----:B------:R-:W-:Y:S02]  /*2570*/  @P2 FMUL R16, R16, 0.25 ;  /* 0x3e80000010102820 */ /* 0x000fe40000400000 */
[----:B------:R-:W-:Y:S02]  /*2580*/  @P2 FMUL R28, R28, 0.25 ;  /* 0x3e8000001c1c2820 */ /* 0x000fe40000400000 */
[----:B------:R-:W-:-:S02]  /*2590*/  @!P5 FMUL R17, R17, 16777216 ;  /* 0x4b8000001111d820 */ /* 0x000fc40000400000 */
[C---:B0-----:R-:W-:Y:S02]  /*25a0*/  FMUL R7, R4.reuse, R54 ;  /* 0x0000003604077220 */ /* 0x041fe40000400000 */
[----:B------:R-:W-:Y:S02]  /*25b0*/  FMUL R22, R4, R50 ;  /* 0x0000003204167220 */ /* 0x000fe40000400000 */
[----:B------:R-:W-:Y:S02]  /*25c0*/  @P2 FMUL R53, R53, 0.25 ;  /* 0x3e80000035352820 */ /* 0x000fe40000400000 */
[----:B------:R-:W-:Y:S01]  /*25d0*/  @P2 FMUL R52, R52, 0.25 ;  /* 0x3e80000034342820 */ /* 0x000fe20000400000 */
[----:B------:R-:W-:Y:S01]  /*25e0*/  F2FP.PACK_AB R7, R7, R22 ;  /* 0x000000160707723e */ /* 0x000fe200000000ff */
[----:B------:R-:W-:Y:S01]  /*25f0*/  @P2 FMUL R49, R49, 0.25 ;  /* 0x3e80000031312820 */ /* 0x000fe20000400000 */
[----:B------:R-:W-:Y:S01]  /*2600*/  IADD3 R22, R11, -0x3f3504f3, RZ ;  /* 0xc0cafb0d0b167810 */ /* 0x000fe20007ffe0ff */
        /* <DEDUP_REMOVED lines=8> */
[----:B------:R-:W-:Y:S01]  /*2690*/  @P2 FMUL R56, R56, 0.25 ;  /* 0x3e80000038382820 */ /* 0x000fe20000400000 */
[----:B------:R-:W-:Y:S01]  /*26a0*/  ISETP.GE.U32.AND P2, PT, R11, 0x7f800000, PT ;  /* 0x7f8000000b00780c */ /* 0x000fe20003f46070 */
[----:B------:R-:W-:Y:S02]  /*26b0*/  @!P5 FMUL R39, R39, 16777216 ;  /* 0x4b8000002727d820 */ /* 0x000fe40000400000 */
[----:B------:R-:W-:Y:S02]  /*26c0*/  @!P5 FMUL R23, R23, 16777216 ;  /* 0x4b8000001717d820 */ /* 0x000fe40000400000 */
[----:B------:R-:W-:Y:S02]  /*26d0*/  @!P5 FMUL R25, R25, 16777216 ;  /* 0x4b8000001919d820 */ /* 0x000fe40000400000 */
[----:B------:R-:W-:-:S02]  /*26e0*/  FMUL R30, R4, R38 ;  /* 0x00000026041e7220 */ /* 0x000fc40000400000 */
[C---:B------:R-:W-:Y:S02]  /*26f0*/  FMUL R6, R4.reuse, R46 ;  /* 0x0000002e04067220 */ /* 0x040fe40000400000 */
[C---:B------:R-:W-:Y:S02]  /*2700*/  FMUL R21, R4.reuse, R21 ;  /* 0x0000001504157220 */ /* 0x040fe40000400000 */
[----:B------:R-:W-:Y:S02]  /*2710*/  FMUL R38, R4, R35 ;  /* 0x0000002304267220 */ /* 0x000fe40000400000 */
[----:B------:R-:W-:Y:S01]  /*2720*/  @!P1 FMUL R45, R45, 16777216 ;  /* 0x4b8000002d2d9820 */ /* 0x000fe20000400000 */
[----:B------:R-:W-:Y:S01]  /*2730*/  F2FP.PACK_AB R6, R6, R21 ;  /* 0x000000150606723e */ /* 0x000fe200000000ff */
[----:B------:R-:W-:Y:S01]  /*2740*/  @!P1 FMUL R41, R41, 16777216 ;  /* 0x4b80000029299820 */ /* 0x000fe20000400000 */
[----:B------:R-:W-:Y:S01]  /*2750*/  IADD3 R21, R20, -0x3f3504f3, RZ ;  /* 0xc0cafb0d14157810 */ /* 0x000fe20007ffe0ff */
[----:B------:R-:W-:-:S02]  /*2760*/  @!P1 FMUL R16, R16, 16777216 ;  /* 0x4b80000010109820 */ /* 0x000fc40000400000 */
[----:B------:R-:W-:Y:S02]  /*2770*/  @!P1 FMUL R28, R28, 16777216 ;  /* 0x4b8000001c1c9820 */ /* 0x000fe40000400000 */
[----:B------:R-:W-:Y:S02]  /*2780*/  FMUL R35, R4, R17 ;  /* 0x0000001104237220 */ /* 0x000fe40000400000 */
[----:B------:R-:W-:Y:S02]  /*2790*/  @!P1 FMUL R53, R53, 16777216 ;  /* 0x4b80000035359820 */ /* 0x000fe40000400000 */
[----:B------:R-:W-:Y:S02]  /*27a0*/  @!P1 FMUL R52, R52, 16777216 ;  /* 0x4b80000034349820 */ /* 0x000fe40000400000 */
[----:B------:R-:W-:Y:S02]  /*27b0*/  @!P1 FMUL R49, R49, 16777216 ;  /* 0x4b80000031319820 */ /* 0x000fe40000400000 */
[----:B------:R-:W-:-:S02]  /*27c0*/  @!P1 FMUL R48, R48, 16777216 ;  /* 0x4b80000030309820 */ /* 0x000fc40000400000 */
[----:B------:R-:W-:Y:S02]  /*27d0*/  @!P1 FMUL R44, R44, 16777216 ;  /* 0x4b8000002c2c9820 */ /* 0x000fe40000400000 */
[----:B------:R-:W-:Y:S02]  /*27e0*/  @!P1 FMUL R58, R58, 16777216 ;  /* 0x4b8000003a3a9820 */ /* 0x000fe40000400000 */
[----:B------:R-:W-:Y:S02]  /*27f0*/  @!P1 FMUL R60, R60, 16777216 ;  /* 0x4b8000003c3c9820 */ /* 0x000fe40000400000 */
[----:B------:R-:W-:Y:S02]  /*2800*/  @!P1 FMUL R33, R33, 16777216 ;  /* 0x4b80000021219820 */ /* 0x000fe40000400000 */
[----:B------:R-:W-:Y:S02]  /*2810*/  @!P1 FMUL R32, R32, 16777216 ;  /* 0x4b80000020209820 */ /* 0x000fe40000400000 */
[----:B------:R-:W-:-:S02]  /*2820*/  @!P1 FMUL R62, R62, 16777216 ;  /* 0x4b8000003e3e9820 */ /* 0x000fc40000400000 */
[----:B------:R-:W-:Y:S02]  /*2830*/  @!P1 FMUL R57, R57, 16777216 ;  /* 0x4b80000039399820 */ /* 0x000fe40000400000 */
[----:B------:R-:W-:Y:S01]  /*2840*/  @!P1 FMUL R56, R56, 16777216 ;  /* 0x4b80000038389820 */ /* 0x000fe20000400000 */
[----:B------:R-:W-:Y:S01]  /*2850*/  FSETP.NEU.AND P1, PT, R20, RZ, PT ;  /* 0x000000ff1400720b */ /* 0x000fe20003f2d000 */
[C---:B------:R-:W-:Y:S02]  /*2860*/  FMUL R31, R4.reuse, R39 ;  /* 0x00000027041f7220 */ /* 0x040fe40000400000 */
[C---:B------:R-:W-:Y:S02]  /*2870*/  FMUL R37, R4.reuse, R23 ;  /* 0x0000001704257220 */ /* 0x040fe40000400000 */
[----:B------:R-:W-:Y:S02]  /*2880*/  FMUL R39, R4, R25 ;  /* 0x0000001904277220 */ /* 0x000fe40000400000 */
[----:B------:R-:W-:-:S02]  /*2890*/  IMAD R76, R76, 0x10, R15 ;  /* 0x000000104c4c7824 */ /* 0x000fc400078e020f */
[----:B------:R-:W-:Y:S02]  /*28a0*/  @!P5 FMUL R55, R55, 16777216 ;  /* 0x4b8000003737d820 */ /* 0x000fe40000400000 */
[----:B------:R-:W-:Y:S02]  /*28b0*/  @!P5 FMUL R51, R51, 16777216 ;  /* 0x4b8000003333d820 */ /* 0x000fe40000400000 */
[----:B------:R-:W-:Y:S02]  /*28c0*/  @!P5 FMUL R47, R47, 16777216 ;  /* 0x4b8000002f2fd820 */ /* 0x000fe40000400000 */
[----:B------:R-:W-:Y:S02]  /*28d0*/  @!P5 FMUL R43, R43, 16777216 ;  /* 0x4b8000002b2bd820 */ /* 0x000fe40000400000 */
[----:B------:R-:W-:Y:S02]  /*28e0*/  @!P5 FMUL R59, R59, 16777216 ;  /* 0x4b8000003b3bd820 */ /* 0x000fe40000400000 */
[----:B-1----:R-:W-:-:S02]  /*28f0*/  FMUL R18, R5, R45 ;  /* 0x0000002d05127220 */ /* 0x002fc40000400000 */
[C---:B------:R-:W-:Y:S02]  /*2900*/  FMUL R23, R5.reuse, R41 ;  /* 0x0000002905177220 */ /* 0x040fe40000400000 */
[C---:B------:R-:W-:Y:S02]  /*2910*/  FMUL R25, R5.reuse, R16 ;  /* 0x0000001005197220 */ /* 0x040fe40000400000 */
[----:B------:R-:W-:Y:S01]  /*2920*/  FMUL R12, R5, R28 ;  /* 0x0000001c050c7220 */ /* 0x000fe20000400000 */
[----:B------:R-:W-:Y:S01]  /*2930*/  F2FP.PACK_AB R18, R18, R23 ;  /* 0x000000171212723e */ /* 0x000fe200000000ff */
[----:B------:R-:W-:Y:S01]  /*2940*/  @!P5 FMUL R61, R61, 16777216 ;  /* 0x4b8000003d3dd820 */ /* 0x000fe20000400000 */
[----:B------:R-:W-:Y:S01]  /*2950*/  LOP3.LUT R23, R21, 0xff800000, RZ, 0xc0, !PT ;  /* 0xff80000015177812 */ /* 0x000fe200078ec0ff */
[C---:B------:R-:W-:Y:S02]  /*2960*/  FMUL R19, R5.reuse, R53 ;  /* 0x0000003505137220 */ /* 0x040fe40000400000 */
[C---:B------:R-:W-:Y:S01]  /*2970*/  FMUL R15, R5.reuse, R52 ;  /* 0x00000034050f7220 */ /* 0x040fe20000400000 */
[----:B------:R-:W-:Y:S01]  /*2980*/  IADD3 R21, R20, -R23, RZ ;  /* 0x8000001714157210 */ /* 0x000fe20007ffe0ff */
[----:B------:R-:W-:-:S02]  /*2990*/  FMUL R24, R5, R49 ;  /* 0x0000003105187220 */ /* 0x000fc40000400000 */
[C---:B------:R-:W-:Y:S02]  /*29a0*/  FMUL R26, R5.reuse, R48 ;  /* 0x00000030051a7220 */ /* 0x040fe40000400000 */
[----:B------:R-:W-:Y:S01]  /*29b0*/  FMUL R14, R5, R44 ;  /* 0x0000002c050e7220 */ /* 0x000fe20000400000 */
[----:B------:R-:W-:Y:S01]  /*29c0*/  F2FP.PACK_AB R19, R19, R24 ;  /* 0x000000181313723e */ /* 0x000fe200000000ff */
[----:B------:R-:W-:Y:S01]  /*29d0*/  FMUL R17, R5, R58 ;  /* 0x0000003a05117220 */ /* 0x000fe20000400000 */
[----:B------:R-:W-:Y:S01]  /*29e0*/  F2FP.PACK_AB R15, R15, R26 ;  /* 0x0000001a0f0f723e */ /* 0x000fe200000000ff */
[C---:B------:R-:W-:Y:S01]  /*29f0*/  FMUL R16, R5.reuse, R62 ;  /* 0x0000003e05107220 */ /* 0x040fe20000400000 */
[----:B------:R-:W-:Y:S01]  /*2a00*/  F2FP.PACK_AB R14, R14, R25 ;  /* 0x000000190e0e723e */ /* 0x000fe200000000ff */
[----:B------:R-:W-:Y:S01]  /*2a10*/  FMUL R41, R5, R56 ;  /* 0x0000003805297220 */ /* 0x000fe20000400000 */
[----:B------:R-:W-:Y:S01]  /*2a20*/  F2FP.PACK_AB R25, R31, R38 ;  /* 0x000000261f19723e */ /* 0x000fe200000000ff */
[----:B------:R-:W-:-:S02]  /*2a30*/  FMUL R57, R5, R57 ;  /* 0x0000003905397220 */ /* 0x000fc40000400000 */
[C---:B------:R-:W-:Y:S01]  /*2a40*/  FMUL R13, R5.reuse, R60 ;  /* 0x0000003c050d7220 */ /* 0x040fe20000400000 */
[----:B------:R-:W-:Y:S01]  /*2a50*/  F2FP.PACK_AB R12, R12, R41 ;  /* 0x000000290c0c723e */ /* 0x000fe200000000ff */
[C---:B------:R-:W-:Y:S01]  /*2a60*/  FMUL R32, R5.reuse, R32 ;  /* 0x0000002005207220 */ /* 0x040fe20000400000 */
[----:B------:R-:W-:Y:S01]  /*2a70*/  F2FP.PACK_AB R16, R16, R57 ;  /* 0x000000391010723e */ /* 0x000fe200000000ff */
[----:B------:R-:W-:Y:S01]  /*2a80*/  FMUL R28, R5, R33 ;  /* 0x00000021051c7220 */ /* 0x000fe20000400000 */
[----:B------:R-:W-:Y:S01]  /*2a90*/  F2FP.PACK_AB R5, R30, R35 ;  /* 0x000000231e05723e */ /* 0x000fe200000000ff */
[----:B------:R-:W-:Y:S01]  /*2aa0*/  FMUL R27, R4, R55 ;  /* 0x00000037041b7220 */ /* 0x000fe20000400000 */
[----:B------:R-:W-:Y:S01]  /*2ab0*/  LOP3.LUT R30, R22, 0xff800000, RZ, 0xc0, !PT ;  /* 0xff800000161e7812 */ /* 0x000fe200078ec0ff */
[C---:B------:R-:W-:Y:S01]  /*2ac0*/  FMUL R34, R4.reuse, R51 ;  /* 0x0000003304227220 */ /* 0x040fe20000400000 */
[----:B------:R-:W-:Y:S01]  /*2ad0*/  F2FP.PACK_AB R17, R17, R28 ;  /* 0x0000001c1111723e */ /* 0x000fe200000000ff */
[C---:B------:R-:W-:Y:S01]  /*2ae0*/  FMUL R29, R4.reuse, R47 ;  /* 0x0000002f041d7220 */ /* 0x040fe20000400000 */
[----:B------:R-:W-:Y:S01]  /*2af0*/  F2FP.PACK_AB R13, R13, R32 ;  /* 0x000000200d0d723e */ /* 0x000fe200000000ff */
[C---:B------:R-:W-:Y:S01]  /*2b00*/  FMUL R36, R4.reuse, R43 ;  /* 0x0000002b04247220 */ /* 0x040fe20000400000 */
[----:B------:R-:W-:Y:S01]  /*2b10*/  F2FP.PACK_AB R27, R27, R34 ;  /* 0x000000221b1b723e */ /* 0x000fe200000000ff */
[C---:B------:R-:W-:Y:S01]  /*2b20*/  FMUL R40, R4.reuse, R59 ;  /* 0x0000003b04287220 */ /* 0x040fe20000400000 */
[----:B------:R0:W-:Y:S01]  /*2b30*/  STS.128 [R42+0x800], R16 ;  /* 0x000800102a007388 */ /* 0x0001e20000000c00 */
[----:B------:R-:W-:Y:S01]  /*2b40*/  FMUL R4, R4, R61 ;  /* 0x0000003d04047220 */ /* 0x000fe20000400000 */
[----:B------:R-:W-:Y:S01]  /*2b50*/  F2FP.PACK_AB R26, R29, R36 ;  /* 0x000000241d1a723e */ /* 0x000fe200000000ff */
[----:B------:R-:W-:Y:S01]  /*2b60*/  IMAD.IADD R22, R11, 0x1, -R30 ;  /* 0x000000010b167824 */ /* 0x000fe200078e0a1e */
[----:B------:R-:W-:Y:S01]  /*2b70*/  F2FP.PACK_AB R24, R37, R40 ;  /* 0x000000282518723e */ /* 0x000fe200000000ff */
[----:B------:R-:W-:Y:S01]  /*2b80*/  IMAD.MOV.U32 R29, RZ, RZ, 0x3dc6b27f ;  /* 0x3dc6b27fff1d7424 */ /* 0x000fe200078e00ff */
[----:B------:R-:W-:Y:S01]  /*2b90*/  F2FP.PACK_AB R4, R39, R4 ;  /* 0x000000042704723e */ /* 0x000fe200000000ff */
[----:B------:R-:W-:Y:S01]  /*2ba0*/  FADD R31, R22, -1 ;  /* 0xbf800000161f7421 */ /* 0x000fe20000000000 */
[----:B------:R-:W1:Y:S01]  /*2bb0*/  I2F R30, R30 ;  /* 0x0000001e001e7306 */ /* 0x000e620000201400 */
[----:B------:R-:W-:Y:S01]  /*2bc0*/  FADD R28, R21, -1 ;  /* 0xbf800000151c7421 */ /* 0x000fe20000000000 */
[----:B------:R2:W-:Y:S01]  /*2bd0*/  STS.128 [R42+0x880], R24 ;  /* 0x000880182a007388 */ /* 0x0005e20000000c00 */
[----:B------:R-:W-:Y:S01]  /*2be0*/  IMAD R33, R3, c[0x0][0x1c8], RZ ;  /* 0x0000720003217a24 */ /* 0x000fe200078e02ff */
[----:B------:R-:W-:Y:S01]  /*2bf0*/  FSEL R21, RZ, -23, P3 ;  /* 0xc1b80000ff157808 */ /* 0x000fe20001800000 */
[----:B------:R-:W-:Y:S01]  /*2c00*/  IMAD.MOV.U32 R3, RZ, RZ, c[0x0][0x1c8] ;  /* 0x00007200ff037624 */ /* 0x000fe200078e00ff */
[----:B------:R3:W-:Y:S01]  /*2c10*/  STS.128 [R42+0x80], R4 ;  /* 0x000080042a007388 */ /* 0x0007e20000000c00 */
[----:B------:R-:W-:Y:S01]  /*2c20*/  ISETP.GE.U32.AND P3, PT, R20, 0x7f800000, PT ;  /* 0x7f8000001400780c */ /* 0x000fe20003f66070 */
[----:B------:R4:W5:Y:S01]  /*2c30*/  I2F R22, R23 ;  /* 0x0000001700167306 */ /* 0x0009620000201400 */
[----:B0-----:R-:W-:Y:S01]  /*2c40*/  LOP3.LUT R16, R76, 0x20, RZ, 0x3c, !PT ;  /* 0x000000204c107812 */ /* 0x001fe200078e3cff */
[----:B------:R-:W-:Y:S01]  /*2c50*/  STS.128 [R42], R12 ;  /* 0x0000000c2a007388 */ /* 0x000fe20000000c00 */
[----:B------:R-:W-:-:S03]  /*2c60*/  LEA R35, R3, R33, 0x1 ;  /* 0x0000002103237211 */ /* 0x000fc600078e08ff */
[----:B------:R-:W-:Y:S02]  /*2c70*/  BAR.SYNC.DEFER_BLOCKING 0x0 ;  /* 0x0000000000007b1d */ /* 0x000fe40000010000 */
[----:B------:R-:W-:-:S04]  /*2c80*/  IMAD R37, R3, 0x2, R35 ;  /* 0x0000000203257824 */ /* 0x000fc800078e0223 */
[----:B--2---:R-:W-:Y:S01]  /*2c90*/  IMAD R25, R3, 0x2, R37 ;  /* 0x0000000203197824 */ /* 0x004fe200078e0225 */
[----:B------:R-:W-:Y:S01]  /*2ca0*/  LEA R32, P6, R37, R0, 0x1 ;  /* 0x0000000025207211 */ /* 0x000fe200078c08ff */
[-C--:B---3--:R-:W-:Y:S01]  /*2cb0*/  FFMA.FTZ R4, R31, R29.reuse, -0.16845393180847167969 ;  /* 0xbe2c7f301f047423 */ /* 0x088fe2000001001d */
[----:B------:R-:W-:Y:S01]  /*2cc0*/  LOP3.LUT R6, R76, 0x40, RZ, 0x3c, !PT ;  /* 0x000000404c067812 */ /* 0x000fe200078e3cff */
[C---:B------:R-:W-:Y:S01]  /*2cd0*/  FFMA.FTZ R5, R28.reuse, R29, -0.16845393180847167969 ;  /* 0xbe2c7f301c057423 */ /* 0x040fe2000001001d */
[----:B------:R-:W-:Y:S01]  /*2ce0*/  LEA R27, R3, R25, 0x1 ;  /* 0x00000019031b7211 */ /* 0x000fe200078e08ff */
[C---:B------:R-:W-:Y:S01]  /*2cf0*/  FFMA.FTZ R4, R31.reuse, R4, 0.1716887056827545166 ;  /* 0x3e2fcf2a1f047423 */ /* 0x040fe20000010004 */
[----:B------:R-:W-:Y:S01]  /*2d00*/  FSEL R29, RZ, -23, P4 ;  /* 0xc1b80000ff1d7808 */ /* 0x000fe20002000000 */
[----:B------:R-:W-:Y:S02]  /*2d10*/  FFMA.FTZ R5, R28, R5, 0.1716887056827545166 ;  /* 0x3e2fcf2a1c057423 */ /* 0x000fe40000010005 */
[----:B------:R-:W-:-:S02]  /*2d20*/  FFMA.FTZ R4, R31, R4, -0.17900948226451873779 ;  /* 0xbe374e431f047423 */ /* 0x000fc40000010004 */
[C---:B------:R-:W-:Y:S02]  /*2d30*/  FFMA.FTZ R5, R28.reuse, R5, -0.17900948226451873779 ;  /* 0xbe374e431c057423 */ /* 0x040fe40000010005 */
[C---:B------:R-:W-:Y:S02]  /*2d40*/  FFMA.FTZ R4, R31.reuse, R4, 0.20512372255325317383 ;  /* 0x3e520bf41f047423 */ /* 0x040fe40000010004 */
[C---:B------:R-:W-:Y:S02]  /*2d50*/  FFMA.FTZ R5, R28.reuse, R5, 0.20512372255325317383 ;  /* 0x3e520bf41c057423 */ /* 0x040fe40000010005 */
[C---:B------:R-:W-:Y:S01]  /*2d60*/  FFMA.FTZ R4, R31.reuse, R4, -0.24046532809734344482 ;  /* 0xbe763c8b1f047423 */ /* 0x040fe20000010004 */
[----:B------:R0:W2:Y:S01]  /*2d70*/  LDS.128 R12, [R76] ;  /* 0x000000004c0c7984 */ /* 0x0000a20000000c00 */
[C---:B------:R-:W-:Y:S02]  /*2d80*/  FFMA.FTZ R5, R28.reuse, R5, -0.24046532809734344482 ;  /* 0xbe763c8b1c057423 */ /* 0x040fe40000010005 */
[----:B------:R-:W-:Y:S01]  /*2d90*/  FFMA.FTZ R4, R31, R4, 0.28857114911079406738 ;  /* 0x3e93bf991f047423 */ /* 0x000fe20000010004 */
[----:B------:R-:W3:Y:S01]  /*2da0*/  LDS.128 R16, [R16] ;  /* 0x0000000010107984 */ /* 0x000ee20000000c00 */
[----:B------:R-:W-:-:S02]  /*2db0*/  FFMA.FTZ R5, R28, R5, 0.28857114911079406738 ;  /* 0x3e93bf991c057423 */ /* 0x000fc40000010005 */
[----:B------:R-:W-:Y:S01]  /*2dc0*/  FFMA.FTZ R4, R31, R4, -0.36067417263984680176 ;  /* 0xbeb8aa491f047423 */ /* 0x000fe20000010004 */
[----:B0-----:R-:W-:Y:S01]  /*2dd0*/  LOP3.LUT R76, R76, 0x60, RZ, 0x3c, !PT ;  /* 0x000000604c4c7812 */ /* 0x001fe200078e3cff */
[----:B------:R-:W-:Y:S02]  /*2de0*/  IMAD R39, R3, 0x2, R27 ;  /* 0x0000000203277824 */ /* 0x000fe400078e021b */
[C---:B------:R-:W-:Y:S02]  /*2df0*/  FFMA.FTZ R5, R28.reuse, R5, -0.36067417263984680176 ;  /* 0xbeb8aa491c057423 */ /* 0x040fe40000010005 */
[----:B------:R-:W-:Y:S02]  /*2e00*/  FFMA.FTZ R24, R31, R4, 0.48089820146560668945 ;  /* 0x3ef6384a1f187423 */ /* 0x000fe40000010004 */
[----:B------:R-:W-:Y:S02]  /*2e10*/  IMAD R41, R3, 0x2, R39 ;  /* 0x0000000203297824 */ /* 0x000fe400078e0227 */
[----:B----4-:R-:W-:-:S02]  /*2e20*/  FFMA.FTZ R23, R28, R5, 0.48089820146560668945 ;  /* 0x3ef6384a1c177423 */ /* 0x010fc40000010005 */
[----:B------:R-:W-:Y:S01]  /*2e30*/  FFMA.FTZ R24, R31, R24, -0.72134751081466674805 ;  /* 0xbf38aa3b1f187423 */ /* 0x000fe20000010018 */
[----:B------:R-:W-:Y:S01]  /*2e40*/  LEA R43, R3, R41, 0x1 ;  /* 0x00000029032b7211 */ /* 0x000fe200078e08ff */
[C---:B------:R-:W-:Y:S01]  /*2e50*/  FFMA.FTZ R23, R28.reuse, R23, -0.72134751081466674805 ;  /* 0xbf38aa3b1c177423 */ /* 0x040fe20000010017 */
[----:B------:R-:W0:Y:S01]  /*2e60*/  LDS.128 R4, [R6] ;  /* 0x0000000006047984 */ /* 0x000e220000000c00 */
[----:B------:R-:W-:Y:S02]  /*2e70*/  FMUL R24, R31, R24 ;  /* 0x000000181f187220 */ /* 0x000fe40000400000 */
[----:B------:R-:W-:Y:S02]  /*2e80*/  FMUL R23, R28, R23 ;  /* 0x000000171c177220 */ /* 0x000fe40000400000 */
[----:B------:R-:W-:Y:S02]  /*2e90*/  IMAD R45, R3, 0x2, R43 ;  /* 0x00000002032d7824 */ /* 0x000fe400078e022b */
[----:B------:R-:W-:-:S02]  /*2ea0*/  FMUL R24, R31, R24 ;  /* 0x000000181f187220 */ /* 0x000fc40000400000 */
[----:B------:R-:W-:Y:S01]  /*2eb0*/  FMUL R23, R28, R23 ;  /* 0x000000171c177220 */ /* 0x000fe20000400000 */
[----:B------:R-:W-:Y:S01]  /*2ec0*/  LEA R47, R3, R45, 0x1 ;  /* 0x0000002d032f7211 */ /* 0x000fe200078e08ff */
[----:B-1----:R-:W-:Y:S02]  /*2ed0*/  FFMA.FTZ R29, R30, 1.1920928955078125e-07, R29 ;  /* 0x340000001e1d7823 */ /* 0x002fe4000001001d */
[----:B------:R-:W-:Y:S02]  /*2ee0*/  FFMA.FTZ R24, R31, 1.4426950216293334961, R24 ;  /* 0x3fb8aa3b1f187823 */ /* 0x000fe40000010018 */
[----:B-----5:R-:W-:Y:S01]  /*2ef0*/  FFMA.FTZ R21, R22, 1.1920928955078125e-07, R21 ;  /* 0x3400000016157823 */ /* 0x020fe20000010015 */
[----:B------:R-:W-:Y:S01]  /*2f00*/  LEA R22, P5, R35, R0, 0x1 ;  /* 0x0000000023167211 */ /* 0x000fe200078a08ff */
[----:B------:R-:W-:Y:S02]  /*2f10*/  FFMA.FTZ R28, R28, 1.4426950216293334961, R23 ;  /* 0x3fb8aa3b1c1c7823 */ /* 0x000fe40000010017 */
[----:B------:R-:W-:-:S02]  /*2f20*/  @P3 IMAD.MOV.U32 R23, RZ, RZ, 0x7f800000 ;  /* 0x7f800000ff173424 */ /* 0x000fc400078e00ff */
[----:B------:R-:W-:Y:S02]  /*2f30*/  FADD R51, R29, R24 ;  /* 0x000000181d337221 */ /* 0x000fe40000000000 */
[----:B------:R-:W-:Y:S02]  /*2f40*/  @P2 IMAD.MOV.U32 R24, RZ, RZ, 0x7f800000 ;  /* 0x7f800000ff182424 */ /* 0x000fe400078e00ff */
[----:B------:R-:W-:Y:S02]  /*2f50*/  IMAD R49, R3, 0x2, R47 ;  /* 0x0000000203317824 */ /* 0x000fe400078e022f */
[----:B------:R-:W-:Y:S02]  /*2f60*/  FADD R50, R21, R28 ;  /* 0x0000001c15327221 */ /* 0x000fe40000000000 */
[----:B------:R-:W-:Y:S01]  /*2f70*/  @P3 FFMA.FTZ R50, R20, R23, +INF ;  /* 0x7f80000014323423 */ /* 0x000fe20000010017 */
[C---:B------:R-:W-:Y:S01]  /*2f80*/  FSETP.NEU.AND P3, PT, R11.reuse, RZ, PT ;  /* 0x000000ff0b00720b */ /* 0x040fe20003f6d000 */
[----:B------:R-:W-:Y:S01]  /*2f90*/  @P2 FFMA.FTZ R51, R11, R24, +INF ;  /* 0x7f8000000b332423 */ /* 0x000fe20000010018 */
[----:B------:R-:W-:-:S02]  /*2fa0*/  LEA R11, R3, R49, 0x1 ;  /* 0x00000031030b7211 */ /* 0x000fc400078e08ff */
[-C--:B------:R-:W-:Y:S02]  /*2fb0*/  LEA R20, P4, R33, R0.reuse, 0x1 ;  /* 0x0000000021147211 */ /* 0x080fe400078808ff */
[----:B------:R-:W-:Y:S01]  /*2fc0*/  LEA R24, P2, R25, R0, 0x1 ;  /* 0x0000000019187211 */ /* 0x000fe200078408ff */
[----:B------:R-:W-:Y:S01]  /*2fd0*/  IMAD R53, R3, 0x2, R11 ;  /* 0x0000000203357824 */ /* 0x000fe200078e020b */
[----:B------:R-:W-:Y:S02]  /*2fe0*/  LEA.HI.X.SX32 R21, R33, R10, 0x1, P4 ;  /* 0x0000000a21157211 */ /* 0x000fe400020f0eff */
[----:B------:R-:W-:Y:S01]  /*2ff0*/  LEA R26, P4, R27, R0, 0x1 ;  /* 0x000000001b1a7211 */ /* 0x000fe200078808ff */
[----:B------:R-:W-:Y:S01]  /*3000*/  IMAD R55, R3, 0x2, R53 ;  /* 0x0000000203377824 */ /* 0x000fe200078e0235 */
[-C--:B------:R-:W-:Y:S01]  /*3010*/  LEA.HI.X.SX32 R23, R35, R10.reuse, 0x1, P5 ;  /* 0x0000000a23177211 */ /* 0x080fe200028f0eff */
[----:B--2---:R-:W-:Y:S01]  /*3020*/  STG.E.U16 [R20.64], R12 ;  /* 0x0000000c14007986 */ /* 0x004fe2000c101506 */
[----:B------:R-:W-:-:S02]  /*3030*/  LEA.HI.X.SX32 R27, R27, R10, 0x1, P4 ;  /* 0x0000000a1b1b7211 */ /* 0x000fc400020f0eff */
[----:B------:R-:W-:Y:S01]  /*3040*/  LEA R57, R3, R55, 0x1 ;  /* 0x0000003703397211 */ /* 0x000fe200078e08ff */
[----:B---3--:R-:W-:Y:S01]  /*3050*/  STG.E.U16 [R22.64], R16 ;  /* 0x0000001016007986 */ /* 0x008fe2000c101506 */
[----:B------:R-:W-:Y:S02]  /*3060*/  LEA R30, P4, R41, R0, 0x1 ;  /* 0x00000000291e7211 */ /* 0x000fe400078808ff */
[-C--:B------:R-:W-:Y:S01]  /*3070*/  LEA.HI.X.SX32 R33, R37, R10.reuse, 0x1, P6 ;  /* 0x0000000a25217211 */ /* 0x080fe200030f0eff */
[----:B------:R-:W-:Y:S01]  /*3080*/  IMAD R59, R3, 0x2, R57 ;  /* 0x00000002033b7824 */ /* 0x000fe200078e0239 */
[----:B------:R-:W-:Y:S01]  /*3090*/  LEA.HI.X.SX32 R31, R41, R10, 0x1, P4 ;  /* 0x0000000a291f7211 */ /* 0x000fe200020f0eff */
[----:B------:R-:W1:Y:S01]  /*30a0*/  LDS.128 R20, [R76] ;  /* 0x000000004c147984 */ /* 0x000e620000000c00 */
[----:B------:R-:W-:Y:S01]  /*30b0*/  LEA R34, P4, R45, R0, 0x1 ;  /* 0x000000002d227211 */ /* 0x000fe200078808ff */
[----:B------:R-:W-:Y:S01]  /*30c0*/  IMAD R61, R3, 0x2, R59 ;  /* 0x00000002033d7824 */ /* 0x000fe200078e023b */
[-C--:B------:R-:W-:Y:S01]  /*30d0*/  LEA.HI.X.SX32 R25, R25, R10.reuse, 0x1, P2 ;  /* 0x0000000a19197211 */ /* 0x080fe200010f0eff */
[----:B0-----:R0:W-:Y:S01]  /*30e0*/  STG.E.U16 [R32.64], R4 ;  /* 0x0000000420007986 */ /* 0x0011e2000c101506 */
[----:B------:R-:W-:-:S02]  /*30f0*/  LEA.HI.X.SX32 R35, R45, R10, 0x1, P4 ;  /* 0x0000000a2d237211 */ /* 0x000fc400020f0eff */
[----:B------:R-:W-:Y:S02]  /*3100*/  LEA R63, R3, R61, 0x1 ;  /* 0x0000003d033f7211 */ /* 0x000fe400078e08ff */
[-C--:B------:R-:W-:Y:S02]  /*3110*/  LEA R40, P4, R11, R0.reuse, 0x1 ;  /* 0x000000000b287211 */ /* 0x080fe400078808ff */
[----:B------:R-:W-:Y:S01]  /*3120*/  LEA R28, P2, R39, R0, 0x1 ;  /* 0x00000000271c7211 */ /* 0x000fe200078408ff */
[----:B------:R-:W-:Y:S01]  /*3130*/  IMAD R67, R3, 0x2, R63 ;  /* 0x0000000203437824 */ /* 0x000fe200078e023f */
[-C--:B------:R-:W-:Y:S02]  /*3140*/  LEA.HI.X.SX32 R41, R11, R10.reuse, 0x1, P4 ;  /* 0x0000000a0b297211 */ /* 0x080fe400020f0eff */
[----:B------:R-:W-:Y:S01]  /*3150*/  LEA.HI.X.SX32 R29, R39, R10, 0x1, P2 ;  /* 0x0000000a271d7211 */ /* 0x000fe200010f0eff */
[----:B------:R-:W-:Y:S01]  /*3160*/  IMAD R69, R3, 0x2, R67 ;  /* 0x0000000203457824 */ /* 0x000fe200078e0243 */
[----:B0-----:R-:W-:-:S02]  /*3170*/  LEA R32, P2, R43, R0, 0x1 ;  /* 0x000000002b207211 */ /* 0x001fc400078408ff */
[----:B------:R-:W-:Y:S02]  /*3180*/  LEA R38, P5, R53, R0, 0x1 ;  /* 0x0000000035267211 */ /* 0x000fe400078a08ff */
[----:B------:R-:W-:Y:S02]  /*3190*/  LEA R71, R3, R69, 0x1 ;  /* 0x0000004503477211 */ /* 0x000fe400078e08ff */
[----:B------:R-:W-:Y:S02]  /*31a0*/  LEA.HI.X.SX32 R33, R43, R10, 0x1, P2 ;  /* 0x0000000a2b217211 */ /* 0x000fe400010f0eff */
[----:B------:R-:W-:Y:S01]  /*31b0*/  LEA R36, P2, R47, R0, 0x1 ;  /* 0x000000002f247211 */ /* 0x000fe200078408ff */
[----:B------:R-:W-:Y:S01]  /*31c0*/  IMAD R11, R3, 0x2, R71 ;  /* 0x00000002030b7824 */ /* 0x000fe200078e0247 */
[-C--:B------:R-:W-:Y:S02]  /*31d0*/  LEA.HI.X.SX32 R39, R53, R10.reuse, 0x1, P5 ;  /* 0x0000000a35277211 */ /* 0x080fe400028f0eff */
[----:B------:R-:W-:Y:S01]  /*31e0*/  LEA.HI.X.SX32 R37, R47, R10, 0x1, P2 ;  /* 0x0000000a2f257211 */ /* 0x000fe200010f0eff */
[----:B------:R-:W-:Y:S01]  /*31f0*/  IMAD R75, R3, 0x2, R11 ;  /* 0x00000002034b7824 */ /* 0x000fe200078e020b */
[----:B------:R-:W-:-:S02]  /*3200*/  LEA R42, P2, R49, R0, 0x1 ;  /* 0x00000000312a7211 */ /* 0x000fc400078408ff */
[----:B------:R-:W-:Y:S02]  /*3210*/  LEA R46, P5, R59, R0, 0x1 ;  /* 0x000000003b2e7211 */ /* 0x000fe400078a08ff */
[----:B------:R-:W-:Y:S02]  /*3220*/  LEA R77, R3, R75, 0x1 ;  /* 0x0000004b034d7211 */ /* 0x000fe400078e08ff */
[----:B------:R-:W-:Y:S02]  /*3230*/  LEA.HI.X.SX32 R43, R49, R10, 0x1, P2 ;  /* 0x0000000a312b7211 */ /* 0x000fe400010f0eff */
[----:B------:R-:W-:Y:S01]  /*3240*/  LEA R44, P2, R55, R0, 0x1 ;  /* 0x00000000372c7211 */ /* 0x000fe200078408ff */
[----:B------:R-:W-:Y:S01]  /*3250*/  IMAD R79, R3, 0x2, R77 ;  /* 0x00000002034f7824 */ /* 0x000fe200078e024d */
[----:B------:R-:W-:Y:S01]  /*3260*/  LEA.HI.X.SX32 R47, R59, R10, 0x1, P5 ;  /* 0x0000000a3b2f7211 */ /* 0x000fe200028f0eff */
[----:B-1----:R0:W-:Y:S01]  /*3270*/  STG.E.U16 [R24.64], R20 ;  /* 0x0000001418007986 */ /* 0x0021e2000c101506 */
[-C--:B------:R-:W-:Y:S01]  /*3280*/  LEA R52, P5, R67, R0.reuse, 0x1 ;  /* 0x0000000043347211 */ /* 0x080fe200078a08ff */
[----:B------:R-:W-:Y:S01]  /*3290*/  IMAD R81, R3, 0x2, R79 ;  /* 0x0000000203517824 */ /* 0x000fe200078e024f */
[----:B------:R-:W-:-:S02]  /*32a0*/  LEA R48, P4, R57, R0, 0x1 ;  /* 0x0000000039307211 */ /* 0x000fc400078808ff */
[----:B------:R-:W-:Y:S02]  /*32b0*/  LEA.HI.X.SX32 R45, R55, R10, 0x1, P2 ;  /* 0x0000000a372d7211 */ /* 0x000fe400010f0eff */
[----:B------:R-:W-:Y:S02]  /*32c0*/  LEA R56, P2, R61, R0, 0x1 ;  /* 0x000000003d387211 */ /* 0x000fe400078408ff */
[----:B------:R-:W-:Y:S02]  /*32d0*/  LEA.HI.X.SX32 R53, R67, R10, 0x1, P5 ;  /* 0x0000000a43357211 */ /* 0x000fe400028f0eff */
[----:B------:R-:W-:Y:S02]  /*32e0*/  LEA R58, P5, R11, R0, 0x1 ;  /* 0x000000000b3a7211 */ /* 0x000fe400078a08ff */
[----:B------:R-:W-:Y:S02]  /*32f0*/  LEA R83, R3, R81, 0x1 ;  /* 0x0000005103537211 */ /* 0x000fe400078e08ff */
[----:B------:R-:W-:-:S02]  /*3300*/  LEA.HI.X.SX32 R49, R57, R10, 0x1, P4 ;  /* 0x0000000a39317211 */ /* 0x000fc400020f0eff */
[----:B------:R-:W-:Y:S02]  /*3310*/  LEA R54, P4, R63, R0, 0x1 ;  /* 0x000000003f367211 */ /* 0x000fe400078808ff */
[----:B------:R-:W-:Y:S02]  /*3320*/  LEA.HI.X.SX32 R57, R61, R10, 0x1, P2 ;  /* 0x0000000a3d397211 */ /* 0x000fe400010f0eff */
[----:B------:R-:W-:Y:S02]  /*3330*/  LEA R62, P2, R69, R0, 0x1 ;  /* 0x00000000453e7211 */ /* 0x000fe400078408ff */
[-C--:B------:R-:W-:Y:S01]  /*3340*/  LEA.HI.X.SX32 R59, R11, R10.reuse, 0x1, P5 ;  /* 0x0000000a0b3b7211 */ /* 0x080fe200028f0eff */
[----:B------:R-:W-:Y:S01]  /*3350*/  IMAD R11, R3, 0x2, R83 ;  /* 0x00000002030b7824 */ /* 0x000fe200078e0253 */
[----:B------:R-:W-:Y:S02]  /*3360*/  LEA.HI.X.SX32 R55, R63, R10, 0x1, P4 ;  /* 0x0000000a3f377211 */ /* 0x000fe400020f0eff */
[----:B------:R-:W-:Y:S01]  /*3370*/  LEA R60, P4, R71, R0, 0x1 ;  /* 0x00000000473c7211 */ /* 0x000fe200078808ff */
[----:B------:R-:W-:Y:S01]  /*3380*/  IMAD R85, R3, 0x2, R11 ;  /* 0x0000000203557824 */ /* 0x000fe200078e020b */
[----:B------:R-:W-:-:S02]  /*3390*/  LEA.HI.X.SX32 R63, R69, R10, 0x1, P2 ;  /* 0x0000000a453f7211 */ /* 0x000fc400010f0eff */
[----:B------:R-:W-:Y:S02]  /*33a0*/  LEA R70, P2, R75, R0, 0x1 ;  /* 0x000000004b467211 */ /* 0x000fe400078408ff */
[-C--:B------:R-:W-:Y:S02]  /*33b0*/  LEA.HI.X.SX32 R61, R71, R10.reuse, 0x1, P4 ;  /* 0x0000000a473d7211 */ /* 0x080fe400020f0eff */
[----:B------:R-:W-:Y:S02]  /*33c0*/  LEA.HI.X.SX32 R71, R75, R10, 0x1, P2 ;  /* 0x0000000a4b477211 */ /* 0x000fe400010f0eff */
[----:B------:R-:W-:Y:S02]  /*33d0*/  LEA R75, R3, R85, 0x1 ;  /* 0x00000055034b7211 */ /* 0x000fe400078e08ff */
[-C--:B------:R-:W-:Y:S02]  /*33e0*/  LEA R68, P4, R77, R0.reuse, 0x1 ;  /* 0x000000004d447211 */ /* 0x080fe400078808ff */
[----:B------:R-:W-:Y:S01]  /*33f0*/  LEA R66, P5, R79, R0, 0x1 ;  /* 0x000000004f427211 */ /* 0x000fe200078a08ff */
[----:B------:R-:W-:Y:S01]  /*3400*/  IMAD R89, R3, 0x2, R75 ;  /* 0x0000000203597824 */ /* 0x000fe200078e024b */
[----:B------:R-:W-:-:S02]  /*3410*/  LEA.HI.X.SX32 R69, R77, R10, 0x1, P4 ;  /* 0x0000000a4d457211 */ /* 0x000fc400020f0eff */
[----:B------:R-:W-:Y:S01]  /*3420*/  LEA.HI.X.SX32 R67, R79, R10, 0x1, P5 ;  /* 0x0000000a4f437211 */ /* 0x000fe200028f0eff */
[----:B------:R-:W-:Y:S01]  /*3430*/  IMAD R3, R3, 0x2, R89 ;  /* 0x0000000203037824 */ /* 0x000fe200078e0259 */
[-C--:B------:R-:W-:Y:S02]  /*3440*/  LEA R80, P2, R81, R0.reuse, 0x1 ;  /* 0x0000000051507211 */ /* 0x080fe400078408ff */
[-C--:B------:R-:W-:Y:S02]  /*3450*/  LEA R78, P4, R83, R0.reuse, 0x1 ;  /* 0x00000000534e7211 */ /* 0x080fe400078808ff */
[----:B------:R-:W-:Y:S02]  /*3460*/  LEA R76, P5, R11, R0, 0x1 ;  /* 0x000000000b4c7211 */ /* 0x000fe400078a08ff */
[----:B------:R-:W-:Y:S02]  /*3470*/  PRMT R12, R12, 0x7632, R12 ;  /* 0x000076320c0c7816 */ /* 0x000fe4000000000c */
[----:B------:R-:W-:-:S02]  /*3480*/  LEA.HI.X.SX32 R81, R81, R10, 0x1, P2 ;  /* 0x0000000a51517211 */ /* 0x000fc400010f0eff */
[-C--:B------:R-:W-:Y:S01]  /*3490*/  LEA.HI.X.SX32 R79, R83, R10.reuse, 0x1, P4 ;  /* 0x0000000a534f7211 */ /* 0x080fe200020f0eff */
[----:B------:R-:W-:Y:S01]  /*34a0*/  STG.E.U16 [R26.64], R12 ;  /* 0x0000000c1a007986 */ /* 0x000fe2000c101506 */
[----:B------:R-:W-:Y:S02]  /*34b0*/  LEA.HI.X.SX32 R77, R11, R10, 0x1, P5 ;  /* 0x0000000a0b4d7211 */ /* 0x000fe400028f0eff */
[----:B------:R-:W-:Y:S02]  /*34c0*/  PRMT R16, R16, 0x7632, R16 ;  /* 0x0000763210107816 */ /* 0x000fe40000000010 */
[-C--:B------:R-:W-:Y:S02]  /*34d0*/  LEA R84, P2, R85, R0.reuse, 0x1 ;  /* 0x0000000055547211 */ /* 0x080fe400078408ff */
[-C--:B------:R-:W-:Y:S01]  /*34e0*/  LEA R86, P4, R75, R0.reuse, 0x1 ;  /* 0x000000004b567211 */ /* 0x080fe200078808ff */
[----:B------:R-:W-:Y:S01]  /*34f0*/  STG.E.U16 [R28.64], R16 ;  /* 0x000000101c007986 */ /* 0x000fe2000c101506 */
[----:B------:R-:W-:-:S02]  /*3500*/  LEA R74, P5, R89, R0, 0x1 ;  /* 0x00000000594a7211 */ /* 0x000fc400078a08ff */
[----:B------:R-:W-:Y:S02]  /*3510*/  LEA R82, P6, R3, R0, 0x1 ;  /* 0x0000000003527211 */ /* 0x000fe400078c08ff */
[----:B------:R-:W-:Y:S02]  /*3520*/  PRMT R4, R4, 0x7632, R4 ;  /* 0x0000763204047816 */ /* 0x000fe40000000004 */
[----:B------:R-:W-:Y:S02]  /*3530*/  PRMT R0, R20, 0x7632, R0 ;  /* 0x0000763214007816 */ /* 0x000fe40000000000 */
[-C--:B------:R-:W-:Y:S01]  /*3540*/  LEA.HI.X.SX32 R87, R75, R10.reuse, 0x1, P4 ;  /* 0x0000000a4b577211 */ /* 0x080fe200020f0eff */
[----:B------:R1:W-:Y:S01]  /*3550*/  STG.E.U16 [R30.64], R4 ;  /* 0x000000041e007986 */ /* 0x0003e2000c101506 */
[-C--:B------:R-:W-:Y:S02]  /*3560*/  LEA.HI.X.SX32 R83, R3, R10.reuse, 0x1, P6 ;  /* 0x0000000a03537211 */ /* 0x080fe400030f0eff */
[-C--:B------:R-:W-:Y:S01]  /*3570*/  LEA.HI.X.SX32 R85, R85, R10.reuse, 0x1, P2 ;  /* 0x0000000a55557211 */ /* 0x080fe200010f0eff */
[----:B------:R2:W-:Y:S01]  /*3580*/  STG.E.U16 [R32.64], R0 ;  /* 0x0000000020007986 */ /* 0x0005e2000c101506 */
[----:B------:R-:W-:-:S02]  /*3590*/  LEA.HI.X.SX32 R75, R89, R10, 0x1, P5 ;  /* 0x0000000a594b7211 */ /* 0x000fc400028f0eff */
[----:B------:R-:W-:Y:S01]  /*35a0*/  PRMT R3, R13, 0x7632, R3 ;  /* 0x000076320d037816 */ /* 0x000fe20000000003 */
[----:B------:R3:W-:Y:S01]  /*35b0*/  STG.E.U16 [R34.64], R13 ;  /* 0x0000000d22007986 */ /* 0x0007e2000c101506 */
[----:B------:R-:W-:Y:S02]  /*35c0*/  PRMT R10, R17, 0x7632, R10 ;  /* 0x00007632110a7816 */ /* 0x000fe4000000000a */
[----:B0-----:R-:W-:Y:S01]  /*35d0*/  PRMT R24, R5, 0x7632, R24 ;  /* 0x0000763205187816 */ /* 0x001fe20000000018 */
[----:B------:R0:W-:Y:S01]  /*35e0*/  STG.E.U16 [R36.64], R17 ;  /* 0x0000001124007986 */ /* 0x0001e2000c101506 */
[----:B------:R-:W-:Y:S02]  /*35f0*/  PRMT R11, R21, 0x7632, R11 ;  /* 0x00007632150b7816 */ /* 0x000fe4000000000b */
[----:B-1----:R-:W-:Y:S01]  /*3600*/  PRMT R30, R14, 0x7632, R30 ;  /* 0x000076320e1e7816 */ /* 0x002fe2000000001e */
[----:B------:R1:W-:Y:S01]  /*3610*/  STG.E.U16 [R42.64], R5 ;  /* 0x000000052a007986 */ /* 0x0003e2000c101506 */
[----:B------:R-:W-:-:S02]  /*3620*/  PRMT R29, R18, 0x7632, R29 ;  /* 0x00007632121d7816 */ /* 0x000fc4000000001d */
[----:B--2---:R-:W-:Y:S01]  /*3630*/  FSEL R0, R51, -INF , P3 ;  /* 0xff80000033007808 */ /* 0x004fe20001800000 */
[----:B------:R2:W-:Y:S01]  /*3640*/  STG.E.U16 [R40.64], R21 ;  /* 0x0000001528007986 */ /* 0x0005e2000c101506 */
[----:B---3--:R-:W-:Y:S02]  /*3650*/  PRMT R35, R6, 0x7632, R35 ;  /* 0x0000763206237816 */ /* 0x008fe40000000023 */
[----:B------:R-:W-:Y:S01]  /*3660*/  PRMT R34, R22, 0x7632, R34 ;  /* 0x0000763216227816 */ /* 0x000fe20000000022 */
[----:B------:R3:W-:Y:S01]  /*3670*/  STG.E.U16 [R38.64], R3 ;  /* 0x0000000326007986 */ /* 0x0007e2000c101506 */
[----:B0-----:R-:W-:Y:S01]  /*3680*/  PRMT R37, R7, 0x7632, R37 ;  /* 0x0000763207257816 */ /* 0x001fe20000000025 */
[----:B------:R-:W-:Y:S02]  /*3690*/  FFMA R65, R0, 0.69314718246459960938, R65 ;  /* 0x3f31721800417823 */ /* 0x000fe40000000041 */
[----:B------:R0:W-:Y:S01]  /*36a0*/  STG.E.U16 [R44.64], R10 ;  /* 0x0000000a2c007986 */ /* 0x0001e2000c101506 */
[----:B-1----:R-:W-:-:S02]  /*36b0*/  PRMT R42, R15, 0x7632, R42 ;  /* 0x000076320f2a7816 */ /* 0x002fc4000000002a */
[----:B------:R-:W-:Y:S01]  /*36c0*/  PRMT R43, R19, 0x7632, R43 ;  /* 0x00007632132b7816 */ /* 0x000fe2000000002b */
[----:B------:R0:W-:Y:S01]  /*36d0*/  STG.E.U16 [R48.64], R24 ;  /* 0x0000001830007986 */ /* 0x0001e2000c101506 */
[----:B--2---:R-:W-:-:S03]  /*36e0*/  PRMT R41, R23, 0x7632, R41 ;  /* 0x0000763217297816 */ /* 0x004fc60000000029 */
[----:B------:R0:W-:Y:S01]  /*36f0*/  STG.E.U16 [R46.64], R11 ;  /* 0x0000000b2e007986 */ /* 0x0001e2000c101506 */
[----:B---3--:R-:W-:-:S03]  /*3700*/  FSEL R3, R50, -INF , P1 ;  /* 0xff80000032037808 */ /* 0x008fc60000800000 */
[----:B------:R0:W-:Y:S02]  /*3710*/  STG.E.U16 [R56.64], R14 ;  /* 0x0000000e38007986 */ /* 0x0001e4000c101506 */
[----:B------:R-:W-:Y:S02]  /*3720*/  FFMA R64, R3, 0.69314718246459960938, R64 ;  /* 0x3f31721803407823 */ /* 0x000fe40000000040 */
[----:B------:R0:W-:Y:S04]  /*3730*/  STG.E.U16 [R54.64], R18 ;  /* 0x0000001236007986 */ /* 0x0001e8000c101506 */
        /* <DEDUP_REMOVED lines=14> */
[----:B------:R-:W-:Y:S06]  /*3820*/  BAR.SYNC.DEFER_BLOCKING 0x0 ;  /* 0x0000000000007b1d */ /* 0x000fec0000010000 */
[----:B------:R0:W-:Y:S04]  /*3830*/  STS.64 [R8], R64 ;  /* 0x0000004008007388 */ /* 0x0001e80000000a00 */
[----:B------:R-:W-:Y:S06]  /*3840*/  BAR.SYNC.DEFER_BLOCKING 0x0 ;  /* 0x0000000000007b1d */ /* 0x000fec0000010000 */
[----:B------:R-:W-:Y:S05]  /*3850*/  @P0 EXIT ;  /* 0x000000000000094d */ /* 0x000fea0003800000 */
[----:B0-----:R-:W0:Y:S01]  /*3860*/  LDS R9, [R9] ;  /* 0x0000000009097984 */ /* 0x001e220000000800 */
[----:B------:R-:W-:Y:S01]  /*3870*/  IMAD R2, R2, c[0x0][0x1cc], RZ ;  /* 0x0000730002027a24 */ /* 0x000fe200078e02ff */
[C---:B------:R-:W-:Y:S01]  /*3880*/  SHF.L.U32 R4, R73.reuse, 0x2, RZ ;  /* 0x0000000249047819 */ /* 0x040fe200000006ff */
[----:B------:R-:W-:-:S04]  /*3890*/  IMAD.HI R73, R73, 0x4, RZ ;  /* 0x0000000449497827 */ /* 0x000fc800078e02ff */
[C---:B------:R-:W-:Y:S02]  /*38a0*/  IMAD.SHL.U32 R3, R2.reuse, 0x4, RZ ;  /* 0x0000000402037824 */ /* 0x040fe400078e00ff */
[----:B------:R-:W-:-:S03]  /*38b0*/  IMAD.HI R0, R2, 0x4, RZ ;  /* 0x0000000402007827 */ /* 0x000fc600078e02ff */
[----:B------:R-:W-:-:S04]  /*38c0*/  IADD3 R2, P0, P1, R4, c[0x0][0x180], R3 ;  /* 0x0000600004027a10 */ /* 0x000fc8000791e003 */
[----:B------:R-:W-:-:S05]  /*38d0*/  IADD3.X R3, R73, c[0x0][0x184], R0, P0, P1 ;  /* 0x0000610049037a10 */ /* 0x000fca00007e2400 */
[----:B0-----:R-:W-:Y:S01]  /*38e0*/  STG.E [R2.64], R9 ;  /* 0x0000000902007986 */ /* 0x001fe2000c101906 */
[----:B------:R-:W-:Y:S05]  /*38f0*/  EXIT ;  /* 0x000000000000794d */ /* 0x000fea0003800000 */
.L_x_2:
[----:B------:R-:W-:-:S00]  /*3900*/  BRA `(.L_x_2) ;  /* 0xfffffff000007947 */ /* 0x000fc0000383ffff */
[----:B------:R-:W-:-:S00]  /*3910*/  NOP ;  /* 0x0000000000007918 */ /* 0x000fc00000000000 */
        /* <DEDUP_REMOVED lines=14> */
.L_x_3:


//--------------------- .nv.global.init           --------------------------
	.section	.nv.global.init,"aw",@progbits
.nv.global.init:
	.type		_$_str,@object
	.size		_$_str,(.L_0 - _$_str)
_$_str:
        /*0000*/ 	.byte	0x5f, 0x5f, 0x43, 0x55, 0x44, 0x41, 0x5f, 0x46, 0x54, 0x5a, 0x00
.L_0:


//--------------------- .nv.shared.attn_fwd       --------------------------
	.section	.nv.shared.attn_fwd,"aw",@nobits
	.sectionflags	@""
	.align	16
